//
// Generated by NVIDIA NVVM Compiler
//
// Compiler Build ID: CL-36424714
// Cuda compilation tools, release 13.0, V13.0.88
// Based on NVVM 20.0.0
//

.version 9.0
.target sm_100
.address_size 64

	// .globl	_Z14crank_nicolsonPKfPfffffii
// _ZZ14crank_nicolsonPKfPfffffiiE12shared_equal has been demoted
// _ZZ14crank_nicolsonPKfPfffffiiE10shared_tp1 has been demoted
// _ZZ14crank_nicolsonPKfPfffffiiE13shared_matrix has been demoted
// _ZZ9transposePfiiE12shared_trans has been demoted
// _ZZ20crank_nicolson_asianPKfPfS1_ffffiiibE12shared_equal has been demoted
// _ZZ20crank_nicolson_asianPKfPfS1_ffffiiibE10shared_tp1 has been demoted
// _ZZ20crank_nicolson_asianPKfPfS1_ffffiiibE13shared_matrix has been demoted

.visible .entry _Z14crank_nicolsonPKfPfffffii(
	.param .u64 .ptr .align 1 _Z14crank_nicolsonPKfPfffffii_param_0,
	.param .u64 .ptr .align 1 _Z14crank_nicolsonPKfPfffffii_param_1,
	.param .f32 _Z14crank_nicolsonPKfPfffffii_param_2,
	.param .f32 _Z14crank_nicolsonPKfPfffffii_param_3,
	.param .f32 _Z14crank_nicolsonPKfPfffffii_param_4,
	.param .f32 _Z14crank_nicolsonPKfPfffffii_param_5,
	.param .u32 _Z14crank_nicolsonPKfPfffffii_param_6,
	.param .u32 _Z14crank_nicolsonPKfPfffffii_param_7
)
{
	.reg .pred 	%p<25>;
	.reg .b32 	%r<58>;
	.reg .b32 	%f<258>;
	.reg .b64 	%rd<9>;
	// demoted variable
	.shared .align 4 .b8 _ZZ14crank_nicolsonPKfPfffffiiE12shared_equal[4096];
	// demoted variable
	.shared .align 4 .b8 _ZZ14crank_nicolsonPKfPfffffiiE10shared_tp1[4096];
	// demoted variable
	.shared .align 4 .b8 _ZZ14crank_nicolsonPKfPfffffiiE13shared_matrix[12288];
	ld.param.u64 	%rd4, [_Z14crank_nicolsonPKfPfffffii_param_0];
	ld.param.u64 	%rd5, [_Z14crank_nicolsonPKfPfffffii_param_1];
	ld.param.f32 	%f45, [_Z14crank_nicolsonPKfPfffffii_param_2];
	ld.param.f32 	%f46, [_Z14crank_nicolsonPKfPfffffii_param_3];
	ld.param.f32 	%f47, [_Z14crank_nicolsonPKfPfffffii_param_4];
	ld.param.f32 	%f48, [_Z14crank_nicolsonPKfPfffffii_param_5];
	ld.param.u32 	%r17, [_Z14crank_nicolsonPKfPfffffii_param_6];
	ld.param.u32 	%r18, [_Z14crank_nicolsonPKfPfffffii_param_7];
	cvta.to.global.u64 	%rd1, %rd5;
	mov.u32 	%r1, %tid.x;
	and.b32  	%r19, %r17, 31;
	setp.ne.s32 	%p1, %r19, 0;
	@%p1 bra 	$L__BB0_42;
	cvta.to.global.u64 	%rd6, %rd4;
	mul.wide.u32 	%rd7, %r1, 4;
	add.s64 	%rd2, %rd6, %rd7;
	ld.global.f32 	%f49, [%rd2];
	shl.b32 	%r20, %r1, 2;
	mov.u32 	%r21, _ZZ14crank_nicolsonPKfPfffffiiE12shared_equal;
	add.s32 	%r2, %r21, %r20;
	st.shared.f32 	[%r2], %f49;
	bar.sync 	0;
	ld.shared.f32 	%f1, [%r2];
	sub.f32 	%f50, %f1, %f48;
	max.f32 	%f51, %f50, 0f00000000;
	mov.u32 	%r22, _ZZ14crank_nicolsonPKfPfffffiiE10shared_tp1;
	add.s32 	%r3, %r22, %r20;
	st.shared.f32 	[%r3], %f51;
	setp.ne.s32 	%p2, %r1, 0;
	@%p2 bra 	$L__BB0_3;
	ld.shared.f32 	%f56, [_ZZ14crank_nicolsonPKfPfffffiiE12shared_equal+4];
	ld.shared.f32 	%f57, [_ZZ14crank_nicolsonPKfPfffffiiE12shared_equal];
	sub.f32 	%f240, %f56, %f57;
	ld.shared.f32 	%f58, [_ZZ14crank_nicolsonPKfPfffffiiE12shared_equal+8];
	sub.f32 	%f241, %f58, %f56;
	bra.uni 	$L__BB0_6;
$L__BB0_3:
	add.s32 	%r23, %r17, -1;
	setp.ne.s32 	%p3, %r1, %r23;
	@%p3 bra 	$L__BB0_5;
	ld.shared.f32 	%f54, [%r2+-4];
	ld.shared.f32 	%f55, [%r2+-8];
	sub.f32 	%f240, %f54, %f55;
	sub.f32 	%f241, %f1, %f54;
	bra.uni 	$L__BB0_6;
$L__BB0_5:
	ld.shared.f32 	%f52, [%r2+-4];
	sub.f32 	%f240, %f1, %f52;
	ld.shared.f32 	%f53, [%r2+4];
	sub.f32 	%f241, %f53, %f1;
$L__BB0_6:
	add.f32 	%f10, %f240, %f241;
	setp.ne.s32 	%p4, %r1, 0;
	add.s32 	%r4, %r17, -1;
	setp.ne.s32 	%p5, %r1, %r4;
	and.pred  	%p6, %p4, %p5;
	add.s64 	%rd3, %rd1, %rd7;
	@%p6 bra 	$L__BB0_11;
	setp.ne.s32 	%p7, %r1, 0;
	@%p7 bra 	$L__BB0_9;
	mul.f32 	%f68, %f240, 0fC0000000;
	sub.f32 	%f69, %f68, %f241;
	mul.f32 	%f70, %f240, %f10;
	div.rn.f32 	%f71, %f69, %f70;
	st.global.f32 	[%rd1], %f71;
	mul.f32 	%f72, %f240, %f241;
	div.rn.f32 	%f73, %f10, %f72;
	st.global.f32 	[%rd1+4096], %f73;
	neg.f32 	%f74, %f240;
	mul.f32 	%f75, %f241, %f10;
	div.rn.f32 	%f76, %f74, %f75;
	st.global.f32 	[%rd1+8192], %f76;
	bra.uni 	$L__BB0_12;
$L__BB0_9:
	setp.ne.s32 	%p8, %r1, %r4;
	@%p8 bra 	$L__BB0_12;
	mul.f32 	%f59, %f240, %f10;
	div.rn.f32 	%f60, %f241, %f59;
	st.global.f32 	[%rd3], %f60;
	neg.f32 	%f61, %f240;
	sub.f32 	%f62, %f61, %f241;
	mul.f32 	%f63, %f240, %f241;
	div.rn.f32 	%f64, %f62, %f63;
	st.global.f32 	[%rd3+4096], %f64;
	fma.rn.f32 	%f65, %f241, 0f40000000, %f240;
	mul.f32 	%f66, %f241, %f10;
	div.rn.f32 	%f67, %f65, %f66;
	st.global.f32 	[%rd3+8192], %f67;
	bra.uni 	$L__BB0_12;
$L__BB0_11:
	neg.f32 	%f77, %f241;
	mul.f32 	%f78, %f240, %f10;
	div.rn.f32 	%f79, %f77, %f78;
	st.global.f32 	[%rd3], %f79;
	sub.f32 	%f80, %f241, %f240;
	mul.f32 	%f81, %f240, %f241;
	div.rn.f32 	%f82, %f80, %f81;
	st.global.f32 	[%rd3+4096], %f82;
	mul.f32 	%f83, %f241, %f10;
	div.rn.f32 	%f84, %f240, %f83;
	st.global.f32 	[%rd3+8192], %f84;
	mov.f32 	%f85, 0f40000000;
	div.rn.f32 	%f86, %f85, %f78;
	st.global.f32 	[%rd3+12288], %f86;
	mov.f32 	%f87, 0fC0000000;
	div.rn.f32 	%f88, %f87, %f81;
	st.global.f32 	[%rd3+16384], %f88;
	div.rn.f32 	%f89, %f85, %f83;
	st.global.f32 	[%rd3+20480], %f89;
$L__BB0_12:
	bar.sync 	0;
	setp.lt.u32 	%p9, %r18, 2;
	@%p9 bra 	$L__BB0_41;
	shr.s32 	%r25, %r18, 1;
	mov.u32 	%r27, _ZZ14crank_nicolsonPKfPfffffiiE13shared_matrix;
	add.s32 	%r5, %r27, %r20;
	add.s32 	%r6, %r5, 4096;
	shl.b32 	%r28, %r17, 2;
	add.s32 	%r7, %r27, %r28;
	add.s32 	%r8, %r22, %r28;
	mul.f32 	%f90, %f46, 0fBF000000;
	mul.f32 	%f91, %f90, %f47;
	mov.f32 	%f92, 0f3F800000;
	sub.f32 	%f11, %f92, %f91;
	add.f32 	%f12, %f91, 0f3F800000;
	add.s32 	%r9, %r21, %r28;
	max.u32 	%r10, %r25, 1;
	mov.b32 	%r55, 0;
$L__BB0_14:
	setp.ne.s32 	%p10, %r1, 0;
	@%p10 bra 	$L__BB0_16;
	st.shared.f32 	[_ZZ14crank_nicolsonPKfPfffffiiE13shared_matrix+4096], %f11;
	mov.b32 	%r31, 0;
	st.shared.u32 	[_ZZ14crank_nicolsonPKfPfffffiiE13shared_matrix+8192], %r31;
	ld.shared.f32 	%f142, [_ZZ14crank_nicolsonPKfPfffffiiE10shared_tp1];
	mul.f32 	%f143, %f12, %f142;
	st.shared.f32 	[_ZZ14crank_nicolsonPKfPfffffiiE12shared_equal], %f143;
	bra.uni 	$L__BB0_20;
$L__BB0_16:
	setp.ne.s32 	%p11, %r1, %r4;
	@%p11 bra 	$L__BB0_18;
	ld.global.f32 	%f127, [%rd2];
	mul.f32 	%f128, %f46, %f127;
	mul.f32 	%f129, %f128, 0fBF000000;
	mul.f32 	%f130, %f47, %f129;
	sub.f32 	%f131, %f46, %f128;
	mul.f32 	%f132, %f131, 0fBF000000;
	mul.f32 	%f133, %f47, %f132;
	neg.f32 	%f134, %f130;
	st.shared.f32 	[%r5], %f134;
	mov.f32 	%f135, 0f3F800000;
	sub.f32 	%f136, %f135, %f133;
	st.shared.f32 	[%r7+4092], %f136;
	ld.shared.f32 	%f137, [%r8+-8];
	add.f32 	%f138, %f133, 0f3F800000;
	ld.shared.f32 	%f139, [%r3];
	mul.f32 	%f140, %f138, %f139;
	fma.rn.f32 	%f141, %f130, %f137, %f140;
	st.shared.f32 	[%r2], %f141;
	bra.uni 	$L__BB0_20;
$L__BB0_18:
	setp.ge.s32 	%p12, %r1, %r17;
	@%p12 bra 	$L__BB0_20;
	ld.global.f32 	%f93, [%rd2];
	mul.f32 	%f94, %f45, %f93;
	mul.f32 	%f95, %f93, %f94;
	mul.f32 	%f96, %f46, %f93;
	ld.global.f32 	%f97, [%rd3];
	ld.global.f32 	%f98, [%rd3+12288];
	mul.f32 	%f99, %f98, %f95;
	fma.rn.f32 	%f100, %f97, %f96, %f99;
	mul.f32 	%f101, %f100, 0f3F000000;
	mul.f32 	%f102, %f47, %f101;
	ld.global.f32 	%f103, [%rd3+4096];
	ld.global.f32 	%f104, [%rd3+16384];
	mul.f32 	%f105, %f95, %f104;
	fma.rn.f32 	%f106, %f96, %f103, %f105;
	sub.f32 	%f107, %f106, %f46;
	mul.f32 	%f108, %f107, 0f3F000000;
	mul.f32 	%f109, %f47, %f108;
	ld.global.f32 	%f110, [%rd3+8192];
	ld.global.f32 	%f111, [%rd3+20480];
	mul.f32 	%f112, %f95, %f111;
	fma.rn.f32 	%f113, %f96, %f110, %f112;
	mul.f32 	%f114, %f113, 0f3F000000;
	mul.f32 	%f115, %f47, %f114;
	neg.f32 	%f116, %f102;
	st.shared.f32 	[%r5], %f116;
	mov.f32 	%f117, 0f3F800000;
	sub.f32 	%f118, %f117, %f109;
	st.shared.f32 	[%r5+4096], %f118;
	neg.f32 	%f119, %f115;
	st.shared.f32 	[%r5+8192], %f119;
	ld.shared.f32 	%f120, [%r3+-4];
	add.f32 	%f121, %f109, 0f3F800000;
	ld.shared.f32 	%f122, [%r3];
	mul.f32 	%f123, %f121, %f122;
	fma.rn.f32 	%f124, %f102, %f120, %f123;
	ld.shared.f32 	%f125, [%r3+4];
	fma.rn.f32 	%f126, %f115, %f125, %f124;
	st.shared.f32 	[%r2], %f126;
$L__BB0_20:
	setp.lt.s32 	%p13, %r17, 2;
	bar.sync 	0;
	@%p13 bra 	$L__BB0_27;
	mov.b32 	%r56, 1;
$L__BB0_22:
	ld.shared.f32 	%f247, [%r2];
	ld.shared.f32 	%f248, [%r6];
	setp.lt.s32 	%p14, %r1, %r56;
	@%p14 bra 	$L__BB0_24;
	ld.shared.f32 	%f145, [%r5];
	neg.f32 	%f146, %f145;
	sub.s32 	%r33, %r1, %r56;
	shl.b32 	%r34, %r33, 2;
	add.s32 	%r36, %r27, %r34;
	ld.shared.f32 	%f147, [%r36+4096];
	div.rn.f32 	%f148, %f146, %f147;
	ld.shared.f32 	%f149, [%r36+8192];
	fma.rn.f32 	%f248, %f148, %f149, %f248;
	mov.u32 	%r37, _ZZ14crank_nicolsonPKfPfffffiiE12shared_equal;
	add.s32 	%r38, %r37, %r34;
	ld.shared.f32 	%f150, [%r38];
	fma.rn.f32 	%f247, %f148, %f150, %f247;
	ld.shared.f32 	%f151, [%r36];
	mul.f32 	%f246, %f148, %f151;
$L__BB0_24:
	add.s32 	%r39, %r56, %r1;
	setp.ge.s32 	%p15, %r39, %r17;
	@%p15 bra 	$L__BB0_26;
	ld.shared.f32 	%f152, [%r5+8192];
	neg.f32 	%f153, %f152;
	shl.b32 	%r40, %r56, 2;
	add.s32 	%r41, %r6, %r40;
	ld.shared.f32 	%f154, [%r41];
	div.rn.f32 	%f155, %f153, %f154;
	ld.shared.f32 	%f156, [%r41+-4096];
	fma.rn.f32 	%f248, %f155, %f156, %f248;
	add.s32 	%r42, %r2, %r40;
	ld.shared.f32 	%f157, [%r42];
	fma.rn.f32 	%f247, %f155, %f157, %f247;
	ld.shared.f32 	%f158, [%r41+4096];
	mul.f32 	%f249, %f155, %f158;
$L__BB0_26:
	bar.sync 	0;
	st.shared.f32 	[%r5], %f246;
	st.shared.f32 	[%r5+8192], %f249;
	st.shared.f32 	[%r2], %f247;
	st.shared.f32 	[%r5+4096], %f248;
	bar.sync 	0;
	shl.b32 	%r56, %r56, 1;
	setp.lt.s32 	%p16, %r56, %r17;
	@%p16 bra 	$L__BB0_22;
$L__BB0_27:
	setp.ne.s32 	%p17, %r1, 0;
	ld.shared.f32 	%f159, [%r2];
	ld.shared.f32 	%f160, [%r6];
	div.rn.f32 	%f161, %f159, %f160;
	st.shared.f32 	[%r2], %f161;
	bar.sync 	0;
	ld.shared.f32 	%f162, [%r2];
	sub.f32 	%f163, %f162, %f48;
	max.f32 	%f164, %f163, 0f00000000;
	max.f32 	%f165, %f162, %f164;
	st.shared.f32 	[%r2], %f165;
	bar.sync 	0;
	@%p17 bra 	$L__BB0_29;
	st.shared.f32 	[_ZZ14crank_nicolsonPKfPfffffiiE13shared_matrix+4096], %f11;
	mov.b32 	%r43, 0;
	st.shared.u32 	[_ZZ14crank_nicolsonPKfPfffffiiE13shared_matrix+8192], %r43;
	ld.shared.f32 	%f215, [_ZZ14crank_nicolsonPKfPfffffiiE12shared_equal];
	mul.f32 	%f216, %f12, %f215;
	st.shared.f32 	[_ZZ14crank_nicolsonPKfPfffffiiE10shared_tp1], %f216;
	bra.uni 	$L__BB0_33;
$L__BB0_29:
	setp.ne.s32 	%p18, %r1, %r4;
	@%p18 bra 	$L__BB0_31;
	ld.global.f32 	%f200, [%rd2];
	mul.f32 	%f201, %f46, %f200;
	mul.f32 	%f202, %f201, 0fBF000000;
	mul.f32 	%f203, %f47, %f202;
	sub.f32 	%f204, %f46, %f201;
	mul.f32 	%f205, %f204, 0fBF000000;
	mul.f32 	%f206, %f47, %f205;
	neg.f32 	%f207, %f203;
	st.shared.f32 	[%r5], %f207;
	mov.f32 	%f208, 0f3F800000;
	sub.f32 	%f209, %f208, %f206;
	st.shared.f32 	[%r7+4092], %f209;
	ld.shared.f32 	%f210, [%r9+-8];
	add.f32 	%f211, %f206, 0f3F800000;
	ld.shared.f32 	%f212, [%r2];
	mul.f32 	%f213, %f211, %f212;
	fma.rn.f32 	%f214, %f203, %f210, %f213;
	st.shared.f32 	[%r3], %f214;
	bra.uni 	$L__BB0_33;
$L__BB0_31:
	setp.ge.s32 	%p19, %r1, %r17;
	@%p19 bra 	$L__BB0_33;
	ld.global.f32 	%f166, [%rd2];
	mul.f32 	%f167, %f45, %f166;
	mul.f32 	%f168, %f166, %f167;
	mul.f32 	%f169, %f46, %f166;
	ld.global.f32 	%f170, [%rd3];
	ld.global.f32 	%f171, [%rd3+12288];
	mul.f32 	%f172, %f171, %f168;
	fma.rn.f32 	%f173, %f170, %f169, %f172;
	mul.f32 	%f174, %f173, 0f3F000000;
	mul.f32 	%f175, %f47, %f174;
	ld.global.f32 	%f176, [%rd3+4096];
	ld.global.f32 	%f177, [%rd3+16384];
	mul.f32 	%f178, %f168, %f177;
	fma.rn.f32 	%f179, %f169, %f176, %f178;
	sub.f32 	%f180, %f179, %f46;
	mul.f32 	%f181, %f180, 0f3F000000;
	mul.f32 	%f182, %f47, %f181;
	ld.global.f32 	%f183, [%rd3+8192];
	ld.global.f32 	%f184, [%rd3+20480];
	mul.f32 	%f185, %f168, %f184;
	fma.rn.f32 	%f186, %f169, %f183, %f185;
	mul.f32 	%f187, %f186, 0f3F000000;
	mul.f32 	%f188, %f47, %f187;
	neg.f32 	%f189, %f175;
	st.shared.f32 	[%r5], %f189;
	mov.f32 	%f190, 0f3F800000;
	sub.f32 	%f191, %f190, %f182;
	st.shared.f32 	[%r5+4096], %f191;
	neg.f32 	%f192, %f188;
	st.shared.f32 	[%r5+8192], %f192;
	ld.shared.f32 	%f193, [%r2+-4];
	add.f32 	%f194, %f182, 0f3F800000;
	ld.shared.f32 	%f195, [%r2];
	mul.f32 	%f196, %f194, %f195;
	fma.rn.f32 	%f197, %f175, %f193, %f196;
	ld.shared.f32 	%f198, [%r2+4];
	fma.rn.f32 	%f199, %f188, %f198, %f197;
	st.shared.f32 	[%r3], %f199;
$L__BB0_33:
	setp.lt.s32 	%p20, %r17, 2;
	bar.sync 	0;
	@%p20 bra 	$L__BB0_40;
	mov.b32 	%r57, 1;
$L__BB0_35:
	ld.shared.f32 	%f255, [%r3];
	ld.shared.f32 	%f256, [%r6];
	setp.lt.s32 	%p21, %r1, %r57;
	@%p21 bra 	$L__BB0_37;
	ld.shared.f32 	%f218, [%r5];
	neg.f32 	%f219, %f218;
	sub.s32 	%r45, %r1, %r57;
	shl.b32 	%r46, %r45, 2;
	add.s32 	%r48, %r27, %r46;
	ld.shared.f32 	%f220, [%r48+4096];
	div.rn.f32 	%f221, %f219, %f220;
	ld.shared.f32 	%f222, [%r48+8192];
	fma.rn.f32 	%f256, %f221, %f222, %f256;
	mov.u32 	%r49, _ZZ14crank_nicolsonPKfPfffffiiE10shared_tp1;
	add.s32 	%r50, %r49, %r46;
	ld.shared.f32 	%f223, [%r50];
	fma.rn.f32 	%f255, %f221, %f223, %f255;
	ld.shared.f32 	%f224, [%r48];
	mul.f32 	%f254, %f221, %f224;
$L__BB0_37:
	add.s32 	%r51, %r57, %r1;
	setp.ge.s32 	%p22, %r51, %r17;
	@%p22 bra 	$L__BB0_39;
	ld.shared.f32 	%f225, [%r5+8192];
	neg.f32 	%f226, %f225;
	shl.b32 	%r52, %r57, 2;
	add.s32 	%r53, %r6, %r52;
	ld.shared.f32 	%f227, [%r53];
	div.rn.f32 	%f228, %f226, %f227;
	ld.shared.f32 	%f229, [%r53+-4096];
	fma.rn.f32 	%f256, %f228, %f229, %f256;
	add.s32 	%r54, %r3, %r52;
	ld.shared.f32 	%f230, [%r54];
	fma.rn.f32 	%f255, %f228, %f230, %f255;
	ld.shared.f32 	%f231, [%r53+4096];
	mul.f32 	%f257, %f228, %f231;
$L__BB0_39:
	bar.sync 	0;
	st.shared.f32 	[%r5], %f254;
	st.shared.f32 	[%r5+8192], %f257;
	st.shared.f32 	[%r3], %f255;
	st.shared.f32 	[%r5+4096], %f256;
	bar.sync 	0;
	shl.b32 	%r57, %r57, 1;
	setp.lt.s32 	%p23, %r57, %r17;
	@%p23 bra 	$L__BB0_35;
$L__BB0_40:
	ld.shared.f32 	%f232, [%r3];
	ld.shared.f32 	%f233, [%r6];
	div.rn.f32 	%f234, %f232, %f233;
	st.shared.f32 	[%r3], %f234;
	bar.sync 	0;
	ld.shared.f32 	%f235, [%r3];
	sub.f32 	%f236, %f235, %f48;
	max.f32 	%f237, %f236, 0f00000000;
	max.f32 	%f238, %f235, %f237;
	st.shared.f32 	[%r3], %f238;
	bar.sync 	0;
	add.s32 	%r55, %r55, 1;
	setp.ne.s32 	%p24, %r55, %r10;
	@%p24 bra 	$L__BB0_14;
$L__BB0_41:
	ld.shared.f32 	%f239, [%r3];
	st.global.f32 	[%rd3+24576], %f239;
$L__BB0_42:
	ret;

}
	// .globl	_Z9transposePfii
.visible .entry _Z9transposePfii(
	.param .u64 .ptr .align 1 _Z9transposePfii_param_0,
	.param .u32 _Z9transposePfii_param_1,
	.param .u32 _Z9transposePfii_param_2
)
{
	.reg .pred 	%p<15>;
	.reg .b16 	%rs<11>;
	.reg .b32 	%r<171>;
	.reg .b32 	%f<71>;
	.reg .b64 	%rd<51>;
	// demoted variable
	.shared .align 4 .b8 _ZZ9transposePfiiE12shared_trans[8448];
	ld.param.u64 	%rd2, [_Z9transposePfii_param_0];
	ld.param.u32 	%r85, [_Z9transposePfii_param_1];
	ld.param.u32 	%r84, [_Z9transposePfii_param_2];
	cvta.to.global.u64 	%rd1, %rd2;
	mov.u32 	%r86, %tid.x;
	shr.u32 	%r1, %r86, 5;
	and.b32  	%r2, %r86, 31;
	and.b32  	%r3, %r85, -32;
	setp.lt.s32 	%p1, %r3, 33;
	mov.u32 	%r87, _ZZ9transposePfiiE12shared_trans;
	mad.lo.s32 	%r88, %r2, 264, %r87;
	shl.b32 	%r89, %r1, 3;
	add.s32 	%r4, %r88, %r89;
	mad.lo.s32 	%r90, %r1, 264, %r87;
	shl.b32 	%r91, %r86, 3;
	and.b32  	%r92, %r91, 248;
	add.s32 	%r5, %r90, %r92;
	@%p1 bra 	$L__BB1_14;
	shl.b32 	%r6, %r84, 8;
	or.b32  	%r95, %r1, 96;
	mad.lo.s32 	%r7, %r84, %r95, %r2;
	or.b32  	%r96, %r1, 128;
	mad.lo.s32 	%r8, %r84, %r96, %r2;
	or.b32  	%r97, %r1, 160;
	mad.lo.s32 	%r9, %r84, %r97, %r2;
	or.b32  	%r98, %r1, 192;
	mad.lo.s32 	%r10, %r84, %r98, %r2;
	or.b32  	%r99, %r1, 224;
	mad.lo.s32 	%r11, %r84, %r99, %r2;
	mov.b32 	%r147, 32;
	mov.b32 	%r146, 0;
	mov.b16 	%rs9, 0;
	mov.u16 	%rs10, %rs9;
$L__BB1_2:
	mov.u32 	%r12, %r146;
	add.s16 	%rs10, %rs10, 1;
	add.s32 	%r146, %r12, 1;
	add.s32 	%r101, %r147, %r1;
	mad.lo.s32 	%r15, %r101, %r84, %r2;
	setp.lt.u32 	%p2, %r12, 7;
	mov.b32 	%r159, 0;
	@%p2 bra 	$L__BB1_5;
	or.b32  	%r103, %r1, 32;
	mad.lo.s32 	%r104, %r84, %r103, %r2;
	add.s32 	%r157, %r104, %r147;
	or.b32  	%r105, %r1, 64;
	mad.lo.s32 	%r106, %r84, %r105, %r2;
	add.s32 	%r156, %r106, %r147;
	add.s32 	%r155, %r7, %r147;
	add.s32 	%r154, %r8, %r147;
	add.s32 	%r153, %r9, %r147;
	add.s32 	%r152, %r10, %r147;
	add.s32 	%r151, %r11, %r147;
	mad.lo.s32 	%r107, %r84, %r1, %r2;
	add.s32 	%r150, %r107, %r147;
	and.b32  	%r108, %r146, -8;
	neg.s32 	%r148, %r108;
	mov.b32 	%r159, 0;
	mov.u32 	%r149, %r15;
$L__BB1_4:
	.pragma "nounroll";
	mul.wide.s32 	%rd3, %r149, 4;
	add.s64 	%rd4, %rd1, %rd3;
	ld.global.f32 	%f1, [%rd4];
	st.shared.f32 	[%r4], %f1;
	mul.wide.s32 	%rd5, %r150, 4;
	add.s64 	%rd6, %rd1, %rd5;
	ld.global.f32 	%f2, [%rd6];
	st.shared.f32 	[%r4+4], %f2;
	bar.sync 	0;
	ld.shared.f32 	%f3, [%r5+4];
	st.global.f32 	[%rd4], %f3;
	ld.shared.f32 	%f4, [%r5];
	st.global.f32 	[%rd6], %f4;
	ld.global.f32 	%f5, [%rd4+128];
	st.shared.f32 	[%r4], %f5;
	mul.wide.s32 	%rd7, %r157, 4;
	add.s64 	%rd8, %rd1, %rd7;
	ld.global.f32 	%f6, [%rd8];
	st.shared.f32 	[%r4+4], %f6;
	bar.sync 	0;
	ld.shared.f32 	%f7, [%r5+4];
	st.global.f32 	[%rd4+128], %f7;
	ld.shared.f32 	%f8, [%r5];
	st.global.f32 	[%rd8], %f8;
	ld.global.f32 	%f9, [%rd4+256];
	st.shared.f32 	[%r4], %f9;
	mul.wide.s32 	%rd9, %r156, 4;
	add.s64 	%rd10, %rd1, %rd9;
	ld.global.f32 	%f10, [%rd10];
	st.shared.f32 	[%r4+4], %f10;
	bar.sync 	0;
	ld.shared.f32 	%f11, [%r5+4];
	st.global.f32 	[%rd4+256], %f11;
	ld.shared.f32 	%f12, [%r5];
	st.global.f32 	[%rd10], %f12;
	ld.global.f32 	%f13, [%rd4+384];
	st.shared.f32 	[%r4], %f13;
	mul.wide.s32 	%rd11, %r155, 4;
	add.s64 	%rd12, %rd1, %rd11;
	ld.global.f32 	%f14, [%rd12];
	st.shared.f32 	[%r4+4], %f14;
	bar.sync 	0;
	ld.shared.f32 	%f15, [%r5+4];
	st.global.f32 	[%rd4+384], %f15;
	ld.shared.f32 	%f16, [%r5];
	st.global.f32 	[%rd12], %f16;
	ld.global.f32 	%f17, [%rd4+512];
	st.shared.f32 	[%r4], %f17;
	mul.wide.s32 	%rd13, %r154, 4;
	add.s64 	%rd14, %rd1, %rd13;
	ld.global.f32 	%f18, [%rd14];
	st.shared.f32 	[%r4+4], %f18;
	bar.sync 	0;
	ld.shared.f32 	%f19, [%r5+4];
	st.global.f32 	[%rd4+512], %f19;
	ld.shared.f32 	%f20, [%r5];
	st.global.f32 	[%rd14], %f20;
	ld.global.f32 	%f21, [%rd4+640];
	st.shared.f32 	[%r4], %f21;
	mul.wide.s32 	%rd15, %r153, 4;
	add.s64 	%rd16, %rd1, %rd15;
	ld.global.f32 	%f22, [%rd16];
	st.shared.f32 	[%r4+4], %f22;
	bar.sync 	0;
	ld.shared.f32 	%f23, [%r5+4];
	st.global.f32 	[%rd4+640], %f23;
	ld.shared.f32 	%f24, [%r5];
	st.global.f32 	[%rd16], %f24;
	ld.global.f32 	%f25, [%rd4+768];
	st.shared.f32 	[%r4], %f25;
	mul.wide.s32 	%rd17, %r152, 4;
	add.s64 	%rd18, %rd1, %rd17;
	ld.global.f32 	%f26, [%rd18];
	st.shared.f32 	[%r4+4], %f26;
	bar.sync 	0;
	ld.shared.f32 	%f27, [%r5+4];
	st.global.f32 	[%rd4+768], %f27;
	ld.shared.f32 	%f28, [%r5];
	st.global.f32 	[%rd18], %f28;
	ld.global.f32 	%f29, [%rd4+896];
	st.shared.f32 	[%r4], %f29;
	mul.wide.s32 	%rd19, %r151, 4;
	add.s64 	%rd20, %rd1, %rd19;
	ld.global.f32 	%f30, [%rd20];
	st.shared.f32 	[%r4+4], %f30;
	bar.sync 	0;
	ld.shared.f32 	%f31, [%r5+4];
	st.global.f32 	[%rd4+896], %f31;
	ld.shared.f32 	%f32, [%r5];
	st.global.f32 	[%rd20], %f32;
	add.s32 	%r159, %r159, 256;
	add.s32 	%r157, %r157, %r6;
	add.s32 	%r156, %r156, %r6;
	add.s32 	%r155, %r155, %r6;
	add.s32 	%r154, %r154, %r6;
	add.s32 	%r153, %r153, %r6;
	add.s32 	%r152, %r152, %r6;
	add.s32 	%r151, %r151, %r6;
	add.s32 	%r150, %r150, %r6;
	add.s32 	%r149, %r149, 256;
	add.s32 	%r148, %r148, 8;
	setp.ne.s32 	%p3, %r148, 0;
	@%p3 bra 	$L__BB1_4;
$L__BB1_5:
	and.b32  	%r109, %r146, 7;
	setp.eq.s32 	%p4, %r109, 0;
	@%p4 bra 	$L__BB1_13;
	add.s32 	%r57, %r147, %r2;
	cvt.u32.u16 	%r110, %rs10;
	and.b32  	%r58, %r110, 7;
	add.s32 	%r111, %r58, -1;
	setp.lt.u32 	%p5, %r111, 3;
	@%p5 bra 	$L__BB1_8;
	add.s32 	%r112, %r15, %r159;
	mul.wide.s32 	%rd21, %r112, 4;
	add.s64 	%rd22, %rd1, %rd21;
	ld.global.f32 	%f33, [%rd22];
	st.shared.f32 	[%r4], %f33;
	add.s32 	%r113, %r159, %r1;
	mad.lo.s32 	%r114, %r113, %r84, %r57;
	mul.wide.s32 	%rd23, %r114, 4;
	add.s64 	%rd24, %rd1, %rd23;
	ld.global.f32 	%f34, [%rd24];
	st.shared.f32 	[%r4+4], %f34;
	bar.sync 	0;
	ld.shared.f32 	%f35, [%r5+4];
	st.global.f32 	[%rd22], %f35;
	ld.shared.f32 	%f36, [%r5];
	st.global.f32 	[%rd24], %f36;
	ld.global.f32 	%f37, [%rd22+128];
	st.shared.f32 	[%r4], %f37;
	add.s32 	%r115, %r113, 32;
	mad.lo.s32 	%r116, %r115, %r84, %r57;
	mul.wide.s32 	%rd25, %r116, 4;
	add.s64 	%rd26, %rd1, %rd25;
	ld.global.f32 	%f38, [%rd26];
	st.shared.f32 	[%r4+4], %f38;
	bar.sync 	0;
	ld.shared.f32 	%f39, [%r5+4];
	st.global.f32 	[%rd22+128], %f39;
	ld.shared.f32 	%f40, [%r5];
	st.global.f32 	[%rd26], %f40;
	ld.global.f32 	%f41, [%rd22+256];
	st.shared.f32 	[%r4], %f41;
	add.s32 	%r117, %r113, 64;
	mad.lo.s32 	%r118, %r117, %r84, %r57;
	mul.wide.s32 	%rd27, %r118, 4;
	add.s64 	%rd28, %rd1, %rd27;
	ld.global.f32 	%f42, [%rd28];
	st.shared.f32 	[%r4+4], %f42;
	bar.sync 	0;
	ld.shared.f32 	%f43, [%r5+4];
	st.global.f32 	[%rd22+256], %f43;
	ld.shared.f32 	%f44, [%r5];
	st.global.f32 	[%rd28], %f44;
	ld.global.f32 	%f45, [%rd22+384];
	st.shared.f32 	[%r4], %f45;
	add.s32 	%r119, %r113, 96;
	mad.lo.s32 	%r120, %r119, %r84, %r57;
	mul.wide.s32 	%rd29, %r120, 4;
	add.s64 	%rd30, %rd1, %rd29;
	ld.global.f32 	%f46, [%rd30];
	st.shared.f32 	[%r4+4], %f46;
	bar.sync 	0;
	ld.shared.f32 	%f47, [%r5+4];
	st.global.f32 	[%rd22+384], %f47;
	ld.shared.f32 	%f48, [%r5];
	st.global.f32 	[%rd30], %f48;
	add.s32 	%r159, %r159, 128;
$L__BB1_8:
	and.b32  	%r121, %r58, 3;
	setp.eq.s32 	%p6, %r121, 0;
	@%p6 bra 	$L__BB1_13;
	and.b16  	%rs7, %rs9, 3;
	setp.eq.s16 	%p7, %rs7, 0;
	@%p7 bra 	$L__BB1_11;
	add.s32 	%r122, %r15, %r159;
	mul.wide.s32 	%rd31, %r122, 4;
	add.s64 	%rd32, %rd1, %rd31;
	ld.global.f32 	%f49, [%rd32];
	st.shared.f32 	[%r4], %f49;
	add.s32 	%r123, %r159, %r1;
	mad.lo.s32 	%r124, %r123, %r84, %r57;
	mul.wide.s32 	%rd33, %r124, 4;
	add.s64 	%rd34, %rd1, %rd33;
	ld.global.f32 	%f50, [%rd34];
	st.shared.f32 	[%r4+4], %f50;
	bar.sync 	0;
	ld.shared.f32 	%f51, [%r5+4];
	st.global.f32 	[%rd32], %f51;
	ld.shared.f32 	%f52, [%r5];
	st.global.f32 	[%rd34], %f52;
	ld.global.f32 	%f53, [%rd32+128];
	st.shared.f32 	[%r4], %f53;
	add.s32 	%r125, %r123, 32;
	mad.lo.s32 	%r126, %r125, %r84, %r57;
	mul.wide.s32 	%rd35, %r126, 4;
	add.s64 	%rd36, %rd1, %rd35;
	ld.global.f32 	%f54, [%rd36];
	st.shared.f32 	[%r4+4], %f54;
	bar.sync 	0;
	ld.shared.f32 	%f55, [%r5+4];
	st.global.f32 	[%rd32+128], %f55;
	ld.shared.f32 	%f56, [%r5];
	st.global.f32 	[%rd36], %f56;
	add.s32 	%r159, %r159, 64;
$L__BB1_11:
	and.b16  	%rs8, %rs9, 1;
	setp.eq.b16 	%p8, %rs8, 1;
	@%p8 bra 	$L__BB1_13;
	add.s32 	%r127, %r15, %r159;
	mul.wide.s32 	%rd37, %r127, 4;
	add.s64 	%rd38, %rd1, %rd37;
	ld.global.f32 	%f57, [%rd38];
	st.shared.f32 	[%r4], %f57;
	add.s32 	%r128, %r159, %r1;
	mad.lo.s32 	%r129, %r128, %r84, %r57;
	mul.wide.s32 	%rd39, %r129, 4;
	add.s64 	%rd40, %rd1, %rd39;
	ld.global.f32 	%f58, [%rd40];
	st.shared.f32 	[%r4+4], %f58;
	bar.sync 	0;
	ld.shared.f32 	%f59, [%r5+4];
	st.global.f32 	[%rd38], %f59;
	ld.shared.f32 	%f60, [%r5];
	st.global.f32 	[%rd40], %f60;
$L__BB1_13:
	add.s32 	%r147, %r147, 32;
	setp.lt.s32 	%p9, %r147, %r3;
	add.s16 	%rs9, %rs9, 1;
	@%p9 bra 	$L__BB1_2;
$L__BB1_14:
	and.b32  	%r130, %r84, -32;
	min.s32 	%r25, %r3, %r130;
	setp.lt.s32 	%p10, %r25, 1;
	@%p10 bra 	$L__BB1_21;
	add.s32 	%r132, %r25, -1;
	shr.u32 	%r133, %r132, 5;
	add.s32 	%r26, %r133, 1;
	and.b32  	%r27, %r26, 3;
	setp.lt.u32 	%p11, %r25, 97;
	mov.b32 	%r168, 0;
	@%p11 bra 	$L__BB1_18;
	or.b32  	%r135, %r1, 32;
	mad.lo.s32 	%r166, %r84, %r135, %r2;
	shl.b32 	%r136, %r84, 7;
	add.s32 	%r29, %r136, 128;
	or.b32  	%r137, %r1, 64;
	mad.lo.s32 	%r165, %r84, %r137, %r2;
	or.b32  	%r138, %r1, 96;
	mad.lo.s32 	%r164, %r84, %r138, %r2;
	mad.lo.s32 	%r163, %r84, %r1, %r2;
	and.b32  	%r139, %r26, 268435452;
	neg.s32 	%r162, %r139;
	mov.b32 	%r168, 0;
$L__BB1_17:
	mul.wide.s32 	%rd41, %r163, 4;
	add.s64 	%rd42, %rd1, %rd41;
	ld.global.f32 	%f61, [%rd42];
	st.shared.f32 	[%r4], %f61;
	bar.sync 	0;
	ld.shared.f32 	%f62, [%r5];
	st.global.f32 	[%rd42], %f62;
	add.s32 	%r140, %r166, 32;
	mul.wide.s32 	%rd43, %r140, 4;
	add.s64 	%rd44, %rd1, %rd43;
	ld.global.f32 	%f63, [%rd44];
	st.shared.f32 	[%r4], %f63;
	bar.sync 	0;
	ld.shared.f32 	%f64, [%r5];
	st.global.f32 	[%rd44], %f64;
	add.s32 	%r141, %r165, 64;
	mul.wide.s32 	%rd45, %r141, 4;
	add.s64 	%rd46, %rd1, %rd45;
	ld.global.f32 	%f65, [%rd46];
	st.shared.f32 	[%r4], %f65;
	bar.sync 	0;
	ld.shared.f32 	%f66, [%r5];
	st.global.f32 	[%rd46], %f66;
	add.s32 	%r142, %r164, 96;
	mul.wide.s32 	%rd47, %r142, 4;
	add.s64 	%rd48, %rd1, %rd47;
	ld.global.f32 	%f67, [%rd48];
	st.shared.f32 	[%r4], %f67;
	bar.sync 	0;
	ld.shared.f32 	%f68, [%r5];
	st.global.f32 	[%rd48], %f68;
	add.s32 	%r168, %r168, 128;
	add.s32 	%r166, %r166, %r29;
	add.s32 	%r165, %r165, %r29;
	add.s32 	%r164, %r164, %r29;
	add.s32 	%r163, %r163, %r29;
	add.s32 	%r162, %r162, 4;
	setp.ne.s32 	%p12, %r162, 0;
	@%p12 bra 	$L__BB1_17;
$L__BB1_18:
	setp.eq.s32 	%p13, %r27, 0;
	@%p13 bra 	$L__BB1_21;
	add.s32 	%r143, %r168, %r1;
	mad.lo.s32 	%r144, %r84, %r143, %r168;
	add.s32 	%r170, %r144, %r2;
	shl.b32 	%r145, %r84, 5;
	add.s32 	%r78, %r145, 32;
	neg.s32 	%r169, %r27;
$L__BB1_20:
	.pragma "nounroll";
	mul.wide.s32 	%rd49, %r170, 4;
	add.s64 	%rd50, %rd1, %rd49;
	ld.global.f32 	%f69, [%rd50];
	st.shared.f32 	[%r4], %f69;
	bar.sync 	0;
	ld.shared.f32 	%f70, [%r5];
	st.global.f32 	[%rd50], %f70;
	add.s32 	%r170, %r170, %r78;
	add.s32 	%r169, %r169, 1;
	setp.ne.s32 	%p14, %r169, 0;
	@%p14 bra 	$L__BB1_20;
$L__BB1_21:
	ret;

}
	// .globl	_Z20permute_asian_valuesPfPKfS1_S1_S1_fffiii
.visible .entry _Z20permute_asian_valuesPfPKfS1_S1_S1_fffiii(
	.param .u64 .ptr .align 1 _Z20permute_asian_valuesPfPKfS1_S1_S1_fffiii_param_0,
	.param .u64 .ptr .align 1 _Z20permute_asian_valuesPfPKfS1_S1_S1_fffiii_param_1,
	.param .u64 .ptr .align 1 _Z20permute_asian_valuesPfPKfS1_S1_S1_fffiii_param_2,
	.param .u64 .ptr .align 1 _Z20permute_asian_valuesPfPKfS1_S1_S1_fffiii_param_3,
	.param .u64 .ptr .align 1 _Z20permute_asian_valuesPfPKfS1_S1_S1_fffiii_param_4,
	.param .f32 _Z20permute_asian_valuesPfPKfS1_S1_S1_fffiii_param_5,
	.param .f32 _Z20permute_asian_valuesPfPKfS1_S1_S1_fffiii_param_6,
	.param .f32 _Z20permute_asian_valuesPfPKfS1_S1_S1_fffiii_param_7,
	.param .u32 _Z20permute_asian_valuesPfPKfS1_S1_S1_fffiii_param_8,
	.param .u32 _Z20permute_asian_valuesPfPKfS1_S1_S1_fffiii_param_9,
	.param .u32 _Z20permute_asian_valuesPfPKfS1_S1_S1_fffiii_param_10
)
{
	.reg .pred 	%p<5>;
	.reg .b32 	%r<29>;
	.reg .b32 	%f<21>;
	.reg .b64 	%rd<25>;

	ld.param.u64 	%rd9, [_Z20permute_asian_valuesPfPKfS1_S1_S1_fffiii_param_0];
	ld.param.u64 	%rd12, [_Z20permute_asian_valuesPfPKfS1_S1_S1_fffiii_param_1];
	ld.param.u64 	%rd10, [_Z20permute_asian_valuesPfPKfS1_S1_S1_fffiii_param_2];
	ld.param.u64 	%rd13, [_Z20permute_asian_valuesPfPKfS1_S1_S1_fffiii_param_3];
	ld.param.u64 	%rd11, [_Z20permute_asian_valuesPfPKfS1_S1_S1_fffiii_param_4];
	ld.param.f32 	%f3, [_Z20permute_asian_valuesPfPKfS1_S1_S1_fffiii_param_5];
	ld.param.f32 	%f5, [_Z20permute_asian_valuesPfPKfS1_S1_S1_fffiii_param_6];
	ld.param.f32 	%f4, [_Z20permute_asian_valuesPfPKfS1_S1_S1_fffiii_param_7];
	ld.param.u32 	%r12, [_Z20permute_asian_valuesPfPKfS1_S1_S1_fffiii_param_8];
	ld.param.u32 	%r13, [_Z20permute_asian_valuesPfPKfS1_S1_S1_fffiii_param_9];
	cvta.to.global.u64 	%rd1, %rd12;
	cvta.to.global.u64 	%rd14, %rd13;
	mov.u32 	%r1, %tid.x;
	mul.wide.u32 	%rd15, %r1, 4;
	add.s64 	%rd16, %rd14, %rd15;
	ld.global.f32 	%f6, [%rd16];
	ld.global.f32 	%f7, [%rd1];
	mul.f32 	%f1, %f5, %f6;
	fma.rn.f32 	%f2, %f3, %f7, %f1;
	setp.lt.s32 	%p1, %r13, 1;
	@%p1 bra 	$L__BB2_6;
	cvta.to.global.u64 	%rd2, %rd10;
	mul.f32 	%f8, %f4, %f2;
	cvt.rzi.s32.f32 	%r15, %f8;
	min.s32 	%r16, %r13, %r15;
	max.s32 	%r28, %r16, 1;
	cvta.to.global.u64 	%rd3, %rd11;
	cvta.to.global.u64 	%rd4, %rd9;
	mov.b32 	%r23, 0;
	mul.wide.s32 	%rd18, %r12, 4;
	mov.u32 	%r27, %r23;
$L__BB2_2:
	setp.ne.s32 	%p2, %r28, %r23;
	@%p2 bra 	$L__BB2_5;
	mad.lo.s32 	%r17, %r23, %r12, %r1;
	sub.s32 	%r18, %r17, %r12;
	mul.wide.s32 	%rd17, %r18, 4;
	add.s64 	%rd5, %rd3, %rd17;
	add.s64 	%rd6, %rd5, %rd18;
	add.s32 	%r19, %r23, -1;
	mul.wide.u32 	%rd19, %r19, 4;
	add.s64 	%rd7, %rd2, %rd19;
	mul.wide.u32 	%rd20, %r23, 4;
	add.s64 	%rd8, %rd2, %rd20;
	mov.u32 	%r26, %r27;
$L__BB2_4:
	ld.global.f32 	%f9, [%rd5];
	ld.global.f32 	%f10, [%rd6];
	sub.f32 	%f11, %f10, %f9;
	ld.global.f32 	%f12, [%rd7];
	sub.f32 	%f13, %f2, %f12;
	ld.global.f32 	%f14, [%rd8];
	sub.f32 	%f15, %f14, %f12;
	div.rn.f32 	%f16, %f13, %f15;
	fma.rn.f32 	%f17, %f11, %f16, %f9;
	mad.lo.s32 	%r20, %r26, %r12, %r1;
	mul.wide.s32 	%rd21, %r20, 4;
	add.s64 	%rd22, %rd4, %rd21;
	st.global.f32 	[%rd22], %f17;
	add.s32 	%r27, %r26, 1;
	mul.wide.s32 	%rd23, %r26, 4;
	add.s64 	%rd24, %rd1, %rd23;
	ld.global.f32 	%f18, [%rd24+4];
	fma.rn.f32 	%f19, %f3, %f18, %f1;
	mul.f32 	%f20, %f4, %f19;
	cvt.rzi.s32.f32 	%r21, %f20;
	min.s32 	%r22, %r13, %r21;
	max.s32 	%r28, %r22, 1;
	setp.eq.s32 	%p3, %r28, %r23;
	mov.u32 	%r26, %r27;
	@%p3 bra 	$L__BB2_4;
$L__BB2_5:
	add.s32 	%r23, %r23, 1;
	setp.ne.s32 	%p4, %r23, %r13;
	@%p4 bra 	$L__BB2_2;
$L__BB2_6:
	ret;

}
	// .globl	_Z20crank_nicolson_asianPKfPfS1_ffffiiib
.visible .entry _Z20crank_nicolson_asianPKfPfS1_ffffiiib(
	.param .u64 .ptr .align 1 _Z20crank_nicolson_asianPKfPfS1_ffffiiib_param_0,
	.param .u64 .ptr .align 1 _Z20crank_nicolson_asianPKfPfS1_ffffiiib_param_1,
	.param .u64 .ptr .align 1 _Z20crank_nicolson_asianPKfPfS1_ffffiiib_param_2,
	.param .f32 _Z20crank_nicolson_asianPKfPfS1_ffffiiib_param_3,
	.param .f32 _Z20crank_nicolson_asianPKfPfS1_ffffiiib_param_4,
	.param .f32 _Z20crank_nicolson_asianPKfPfS1_ffffiiib_param_5,
	.param .f32 _Z20crank_nicolson_asianPKfPfS1_ffffiiib_param_6,
	.param .u32 _Z20crank_nicolson_asianPKfPfS1_ffffiiib_param_7,
	.param .u32 _Z20crank_nicolson_asianPKfPfS1_ffffiiib_param_8,
	.param .u32 _Z20crank_nicolson_asianPKfPfS1_ffffiiib_param_9,
	.param .u8 _Z20crank_nicolson_asianPKfPfS1_ffffiiib_param_10
)
{
	.reg .pred 	%p<26>;
	.reg .b16 	%rs<2>;
	.reg .b32 	%r<65>;
	.reg .b32 	%f<267>;
	.reg .b64 	%rd<20>;
	// demoted variable
	.shared .align 4 .b8 _ZZ20crank_nicolson_asianPKfPfS1_ffffiiibE12shared_equal[4096];
	// demoted variable
	.shared .align 4 .b8 _ZZ20crank_nicolson_asianPKfPfS1_ffffiiibE10shared_tp1[4096];
	// demoted variable
	.shared .align 4 .b8 _ZZ20crank_nicolson_asianPKfPfS1_ffffiiibE13shared_matrix[12288];
	ld.param.u64 	%rd9, [_Z20crank_nicolson_asianPKfPfS1_ffffiiib_param_0];
	ld.param.u64 	%rd8, [_Z20crank_nicolson_asianPKfPfS1_ffffiiib_param_1];
	ld.param.u64 	%rd10, [_Z20crank_nicolson_asianPKfPfS1_ffffiiib_param_2];
	ld.param.f32 	%f44, [_Z20crank_nicolson_asianPKfPfS1_ffffiiib_param_3];
	ld.param.f32 	%f45, [_Z20crank_nicolson_asianPKfPfS1_ffffiiib_param_4];
	ld.param.f32 	%f46, [_Z20crank_nicolson_asianPKfPfS1_ffffiiib_param_5];
	ld.param.f32 	%f47, [_Z20crank_nicolson_asianPKfPfS1_ffffiiib_param_6];
	ld.param.u32 	%r17, [_Z20crank_nicolson_asianPKfPfS1_ffffiiib_param_7];
	ld.param.u32 	%r18, [_Z20crank_nicolson_asianPKfPfS1_ffffiiib_param_8];
	ld.param.u32 	%r19, [_Z20crank_nicolson_asianPKfPfS1_ffffiiib_param_9];
	ld.param.s8 	%rs1, [_Z20crank_nicolson_asianPKfPfS1_ffffiiib_param_10];
	cvta.to.global.u64 	%rd1, %rd10;
	cvta.to.global.u64 	%rd2, %rd9;
	mov.u32 	%r1, %tid.x;
	mov.u32 	%r2, %ctaid.x;
	and.b32  	%r20, %r17, 31;
	setp.ne.s32 	%p1, %r20, 0;
	@%p1 bra 	$L__BB3_45;
	mul.lo.s32 	%r21, %r17, %r2;
	cvt.s64.s32 	%rd11, %r21;
	cvta.to.global.u64 	%rd12, %rd8;
	cvt.u64.u32 	%rd3, %r1;
	mul.wide.u32 	%rd13, %r1, 4;
	add.s64 	%rd4, %rd2, %rd13;
	ld.global.f32 	%f48, [%rd4];
	shl.b32 	%r22, %r1, 2;
	mov.u32 	%r23, _ZZ20crank_nicolson_asianPKfPfS1_ffffiiibE12shared_equal;
	add.s32 	%r3, %r23, %r22;
	st.shared.f32 	[%r3], %f48;
	bar.sync 	0;
	setp.eq.s16 	%p2, %rs1, 0;
	add.s64 	%rd14, %rd11, %rd3;
	shl.b64 	%rd15, %rd14, 2;
	add.s64 	%rd5, %rd12, %rd15;
	mov.u32 	%r24, _ZZ20crank_nicolson_asianPKfPfS1_ffffiiibE10shared_tp1;
	add.s32 	%r4, %r24, %r22;
	@%p2 bra 	$L__BB3_3;
	ld.shared.f32 	%f49, [%r3];
	add.s32 	%r25, %r17, %r2;
	mul.wide.s32 	%rd16, %r25, 4;
	add.s64 	%rd17, %rd2, %rd16;
	ld.global.f32 	%f50, [%rd17];
	add.s32 	%r26, %r19, -1;
	cvt.rn.f32.s32 	%f51, %r26;
	div.rn.f32 	%f52, %f50, %f51;
	cvt.rn.f32.s32 	%f53, %r19;
	div.rn.f32 	%f54, %f49, %f53;
	add.f32 	%f55, %f54, %f52;
	sub.f32 	%f56, %f55, %f47;
	max.f32 	%f57, %f56, 0f00000000;
	st.shared.f32 	[%r4], %f57;
	bra.uni 	$L__BB3_4;
$L__BB3_3:
	ld.global.f32 	%f58, [%rd5];
	st.shared.f32 	[%r4], %f58;
$L__BB3_4:
	setp.ne.s32 	%p3, %r1, 0;
	@%p3 bra 	$L__BB3_6;
	ld.shared.f32 	%f65, [_ZZ20crank_nicolson_asianPKfPfS1_ffffiiibE12shared_equal+4];
	ld.shared.f32 	%f66, [_ZZ20crank_nicolson_asianPKfPfS1_ffffiiibE12shared_equal];
	sub.f32 	%f249, %f65, %f66;
	ld.shared.f32 	%f67, [_ZZ20crank_nicolson_asianPKfPfS1_ffffiiibE12shared_equal+8];
	sub.f32 	%f250, %f67, %f65;
	bra.uni 	$L__BB3_9;
$L__BB3_6:
	add.s32 	%r27, %r17, -1;
	setp.ne.s32 	%p4, %r1, %r27;
	@%p4 bra 	$L__BB3_8;
	ld.shared.f32 	%f62, [%r3+-4];
	ld.shared.f32 	%f63, [%r3+-8];
	sub.f32 	%f249, %f62, %f63;
	ld.shared.f32 	%f64, [%r3];
	sub.f32 	%f250, %f64, %f62;
	bra.uni 	$L__BB3_9;
$L__BB3_8:
	ld.shared.f32 	%f59, [%r3];
	ld.shared.f32 	%f60, [%r3+-4];
	sub.f32 	%f249, %f59, %f60;
	ld.shared.f32 	%f61, [%r3+4];
	sub.f32 	%f250, %f61, %f59;
$L__BB3_9:
	mul.lo.s32 	%r28, %r2, 7168;
	mul.wide.u32 	%rd18, %r28, 4;
	add.s64 	%rd6, %rd1, %rd18;
	add.f32 	%f9, %f249, %f250;
	setp.ne.s32 	%p5, %r1, 0;
	add.s32 	%r5, %r17, -1;
	setp.ne.s32 	%p6, %r1, %r5;
	and.pred  	%p7, %p5, %p6;
	shl.b64 	%rd19, %rd3, 2;
	add.s64 	%rd7, %rd6, %rd19;
	@%p7 bra 	$L__BB3_14;
	setp.ne.s32 	%p8, %r1, 0;
	@%p8 bra 	$L__BB3_12;
	mul.f32 	%f77, %f249, 0fC0000000;
	sub.f32 	%f78, %f77, %f250;
	mul.f32 	%f79, %f249, %f9;
	div.rn.f32 	%f80, %f78, %f79;
	st.global.f32 	[%rd6], %f80;
	mul.f32 	%f81, %f249, %f250;
	div.rn.f32 	%f82, %f9, %f81;
	st.global.f32 	[%rd6+4096], %f82;
	neg.f32 	%f83, %f249;
	mul.f32 	%f84, %f250, %f9;
	div.rn.f32 	%f85, %f83, %f84;
	st.global.f32 	[%rd6+8192], %f85;
	bra.uni 	$L__BB3_15;
$L__BB3_12:
	setp.ne.s32 	%p9, %r1, %r5;
	@%p9 bra 	$L__BB3_15;
	mul.f32 	%f68, %f249, %f9;
	div.rn.f32 	%f69, %f250, %f68;
	st.global.f32 	[%rd7], %f69;
	neg.f32 	%f70, %f249;
	sub.f32 	%f71, %f70, %f250;
	mul.f32 	%f72, %f249, %f250;
	div.rn.f32 	%f73, %f71, %f72;
	st.global.f32 	[%rd7+4096], %f73;
	fma.rn.f32 	%f74, %f250, 0f40000000, %f249;
	mul.f32 	%f75, %f250, %f9;
	div.rn.f32 	%f76, %f74, %f75;
	st.global.f32 	[%rd7+8192], %f76;
	bra.uni 	$L__BB3_15;
$L__BB3_14:
	neg.f32 	%f86, %f250;
	mul.f32 	%f87, %f249, %f9;
	div.rn.f32 	%f88, %f86, %f87;
	st.global.f32 	[%rd7], %f88;
	sub.f32 	%f89, %f250, %f249;
	mul.f32 	%f90, %f249, %f250;
	div.rn.f32 	%f91, %f89, %f90;
	st.global.f32 	[%rd7+4096], %f91;
	mul.f32 	%f92, %f250, %f9;
	div.rn.f32 	%f93, %f249, %f92;
	st.global.f32 	[%rd7+8192], %f93;
	mov.f32 	%f94, 0f40000000;
	div.rn.f32 	%f95, %f94, %f87;
	st.global.f32 	[%rd7+12288], %f95;
	mov.f32 	%f96, 0fC0000000;
	div.rn.f32 	%f97, %f96, %f90;
	st.global.f32 	[%rd7+16384], %f97;
	div.rn.f32 	%f98, %f94, %f92;
	st.global.f32 	[%rd7+20480], %f98;
$L__BB3_15:
	bar.sync 	0;
	setp.lt.u32 	%p10, %r18, 2;
	@%p10 bra 	$L__BB3_44;
	shr.s32 	%r30, %r18, 1;
	mov.u32 	%r32, _ZZ20crank_nicolson_asianPKfPfS1_ffffiiibE13shared_matrix;
	add.s32 	%r6, %r32, %r22;
	add.s32 	%r7, %r6, 4096;
	shl.b32 	%r33, %r17, 2;
	add.s32 	%r8, %r32, %r33;
	mul.f32 	%f99, %f45, 0fBF000000;
	mul.f32 	%f100, %f99, %f46;
	mov.f32 	%f101, 0f3F800000;
	sub.f32 	%f10, %f101, %f100;
	add.f32 	%f11, %f100, 0f3F800000;
	add.s32 	%r9, %r23, %r33;
	max.u32 	%r10, %r30, 1;
	mov.b32 	%r62, 0;
$L__BB3_17:
	setp.ne.s32 	%p11, %r1, 0;
	@%p11 bra 	$L__BB3_19;
	st.shared.f32 	[_ZZ20crank_nicolson_asianPKfPfS1_ffffiiibE13shared_matrix+4096], %f10;
	mov.b32 	%r38, 0;
	st.shared.u32 	[_ZZ20crank_nicolson_asianPKfPfS1_ffffiiibE13shared_matrix+8192], %r38;
	ld.shared.f32 	%f151, [_ZZ20crank_nicolson_asianPKfPfS1_ffffiiibE10shared_tp1];
	mul.f32 	%f152, %f11, %f151;
	st.shared.f32 	[_ZZ20crank_nicolson_asianPKfPfS1_ffffiiibE12shared_equal], %f152;
	bra.uni 	$L__BB3_23;
$L__BB3_19:
	setp.ne.s32 	%p12, %r1, %r5;
	@%p12 bra 	$L__BB3_21;
	ld.global.f32 	%f136, [%rd4];
	mul.f32 	%f137, %f45, %f136;
	mul.f32 	%f138, %f137, 0fBF000000;
	mul.f32 	%f139, %f46, %f138;
	sub.f32 	%f140, %f45, %f137;
	mul.f32 	%f141, %f140, 0fBF000000;
	mul.f32 	%f142, %f46, %f141;
	neg.f32 	%f143, %f139;
	st.shared.f32 	[%r6], %f143;
	mov.f32 	%f144, 0f3F800000;
	sub.f32 	%f145, %f144, %f142;
	st.shared.f32 	[%r8+4092], %f145;
	shl.b32 	%r35, %r17, 2;
	mov.u32 	%r36, _ZZ20crank_nicolson_asianPKfPfS1_ffffiiibE10shared_tp1;
	add.s32 	%r37, %r36, %r35;
	ld.shared.f32 	%f146, [%r37+-8];
	add.f32 	%f147, %f142, 0f3F800000;
	ld.shared.f32 	%f148, [%r4];
	mul.f32 	%f149, %f147, %f148;
	fma.rn.f32 	%f150, %f139, %f146, %f149;
	st.shared.f32 	[%r3], %f150;
	bra.uni 	$L__BB3_23;
$L__BB3_21:
	setp.ge.s32 	%p13, %r1, %r17;
	@%p13 bra 	$L__BB3_23;
	ld.global.f32 	%f102, [%rd4];
	mul.f32 	%f103, %f44, %f102;
	mul.f32 	%f104, %f102, %f103;
	mul.f32 	%f105, %f45, %f102;
	ld.global.f32 	%f106, [%rd7];
	ld.global.f32 	%f107, [%rd7+12288];
	mul.f32 	%f108, %f107, %f104;
	fma.rn.f32 	%f109, %f106, %f105, %f108;
	mul.f32 	%f110, %f109, 0f3F000000;
	mul.f32 	%f111, %f46, %f110;
	ld.global.f32 	%f112, [%rd7+4096];
	ld.global.f32 	%f113, [%rd7+16384];
	mul.f32 	%f114, %f104, %f113;
	fma.rn.f32 	%f115, %f105, %f112, %f114;
	sub.f32 	%f116, %f115, %f45;
	mul.f32 	%f117, %f116, 0f3F000000;
	mul.f32 	%f118, %f46, %f117;
	ld.global.f32 	%f119, [%rd7+8192];
	ld.global.f32 	%f120, [%rd7+20480];
	mul.f32 	%f121, %f104, %f120;
	fma.rn.f32 	%f122, %f105, %f119, %f121;
	mul.f32 	%f123, %f122, 0f3F000000;
	mul.f32 	%f124, %f46, %f123;
	neg.f32 	%f125, %f111;
	st.shared.f32 	[%r6], %f125;
	mov.f32 	%f126, 0f3F800000;
	sub.f32 	%f127, %f126, %f118;
	st.shared.f32 	[%r6+4096], %f127;
	neg.f32 	%f128, %f124;
	st.shared.f32 	[%r6+8192], %f128;
	ld.shared.f32 	%f129, [%r4+-4];
	add.f32 	%f130, %f118, 0f3F800000;
	ld.shared.f32 	%f131, [%r4];
	mul.f32 	%f132, %f130, %f131;
	fma.rn.f32 	%f133, %f111, %f129, %f132;
	ld.shared.f32 	%f134, [%r4+4];
	fma.rn.f32 	%f135, %f124, %f134, %f133;
	st.shared.f32 	[%r3], %f135;
$L__BB3_23:
	setp.lt.s32 	%p14, %r17, 2;
	bar.sync 	0;
	@%p14 bra 	$L__BB3_30;
	mov.b32 	%r63, 1;
$L__BB3_25:
	ld.shared.f32 	%f256, [%r3];
	ld.shared.f32 	%f257, [%r7];
	setp.lt.s32 	%p15, %r1, %r63;
	@%p15 bra 	$L__BB3_27;
	ld.shared.f32 	%f154, [%r6];
	neg.f32 	%f155, %f154;
	sub.s32 	%r40, %r1, %r63;
	shl.b32 	%r41, %r40, 2;
	mov.u32 	%r42, _ZZ20crank_nicolson_asianPKfPfS1_ffffiiibE13shared_matrix;
	add.s32 	%r43, %r42, %r41;
	ld.shared.f32 	%f156, [%r43+4096];
	div.rn.f32 	%f157, %f155, %f156;
	ld.shared.f32 	%f158, [%r43+8192];
	fma.rn.f32 	%f257, %f157, %f158, %f257;
	mov.u32 	%r44, _ZZ20crank_nicolson_asianPKfPfS1_ffffiiibE12shared_equal;
	add.s32 	%r45, %r44, %r41;
	ld.shared.f32 	%f159, [%r45];
	fma.rn.f32 	%f256, %f157, %f159, %f256;
	ld.shared.f32 	%f160, [%r43];
	mul.f32 	%f255, %f157, %f160;
$L__BB3_27:
	add.s32 	%r46, %r63, %r1;
	setp.ge.s32 	%p16, %r46, %r17;
	@%p16 bra 	$L__BB3_29;
	ld.shared.f32 	%f161, [%r6+8192];
	neg.f32 	%f162, %f161;
	shl.b32 	%r47, %r63, 2;
	add.s32 	%r48, %r7, %r47;
	ld.shared.f32 	%f163, [%r48];
	div.rn.f32 	%f164, %f162, %f163;
	ld.shared.f32 	%f165, [%r48+-4096];
	fma.rn.f32 	%f257, %f164, %f165, %f257;
	add.s32 	%r49, %r3, %r47;
	ld.shared.f32 	%f166, [%r49];
	fma.rn.f32 	%f256, %f164, %f166, %f256;
	ld.shared.f32 	%f167, [%r48+4096];
	mul.f32 	%f258, %f164, %f167;
$L__BB3_29:
	bar.sync 	0;
	st.shared.f32 	[%r6], %f255;
	st.shared.f32 	[%r6+8192], %f258;
	st.shared.f32 	[%r3], %f256;
	st.shared.f32 	[%r6+4096], %f257;
	bar.sync 	0;
	shl.b32 	%r63, %r63, 1;
	setp.lt.s32 	%p17, %r63, %r17;
	@%p17 bra 	$L__BB3_25;
$L__BB3_30:
	setp.ne.s32 	%p18, %r1, 0;
	ld.shared.f32 	%f168, [%r3];
	ld.shared.f32 	%f169, [%r7];
	div.rn.f32 	%f170, %f168, %f169;
	st.shared.f32 	[%r3], %f170;
	bar.sync 	0;
	ld.shared.f32 	%f171, [%r3];
	sub.f32 	%f172, %f171, %f47;
	max.f32 	%f173, %f172, 0f00000000;
	max.f32 	%f174, %f171, %f173;
	st.shared.f32 	[%r3], %f174;
	bar.sync 	0;
	@%p18 bra 	$L__BB3_32;
	st.shared.f32 	[_ZZ20crank_nicolson_asianPKfPfS1_ffffiiibE13shared_matrix+4096], %f10;
	mov.b32 	%r50, 0;
	st.shared.u32 	[_ZZ20crank_nicolson_asianPKfPfS1_ffffiiibE13shared_matrix+8192], %r50;
	ld.shared.f32 	%f224, [_ZZ20crank_nicolson_asianPKfPfS1_ffffiiibE12shared_equal];
	mul.f32 	%f225, %f11, %f224;
	st.shared.f32 	[_ZZ20crank_nicolson_asianPKfPfS1_ffffiiibE10shared_tp1], %f225;
	bra.uni 	$L__BB3_36;
$L__BB3_32:
	setp.ne.s32 	%p19, %r1, %r5;
	@%p19 bra 	$L__BB3_34;
	ld.global.f32 	%f209, [%rd4];
	mul.f32 	%f210, %f45, %f209;
	mul.f32 	%f211, %f210, 0fBF000000;
	mul.f32 	%f212, %f46, %f211;
	sub.f32 	%f213, %f45, %f210;
	mul.f32 	%f214, %f213, 0fBF000000;
	mul.f32 	%f215, %f46, %f214;
	neg.f32 	%f216, %f212;
	st.shared.f32 	[%r6], %f216;
	mov.f32 	%f217, 0f3F800000;
	sub.f32 	%f218, %f217, %f215;
	st.shared.f32 	[%r8+4092], %f218;
	ld.shared.f32 	%f219, [%r9+-8];
	add.f32 	%f220, %f215, 0f3F800000;
	ld.shared.f32 	%f221, [%r3];
	mul.f32 	%f222, %f220, %f221;
	fma.rn.f32 	%f223, %f212, %f219, %f222;
	st.shared.f32 	[%r4], %f223;
	bra.uni 	$L__BB3_36;
$L__BB3_34:
	setp.ge.s32 	%p20, %r1, %r17;
	@%p20 bra 	$L__BB3_36;
	ld.global.f32 	%f175, [%rd4];
	mul.f32 	%f176, %f44, %f175;
	mul.f32 	%f177, %f175, %f176;
	mul.f32 	%f178, %f45, %f175;
	ld.global.f32 	%f179, [%rd7];
	ld.global.f32 	%f180, [%rd7+12288];
	mul.f32 	%f181, %f180, %f177;
	fma.rn.f32 	%f182, %f179, %f178, %f181;
	mul.f32 	%f183, %f182, 0f3F000000;
	mul.f32 	%f184, %f46, %f183;
	ld.global.f32 	%f185, [%rd7+4096];
	ld.global.f32 	%f186, [%rd7+16384];
	mul.f32 	%f187, %f177, %f186;
	fma.rn.f32 	%f188, %f178, %f185, %f187;
	sub.f32 	%f189, %f188, %f45;
	mul.f32 	%f190, %f189, 0f3F000000;
	mul.f32 	%f191, %f46, %f190;
	ld.global.f32 	%f192, [%rd7+8192];
	ld.global.f32 	%f193, [%rd7+20480];
	mul.f32 	%f194, %f177, %f193;
	fma.rn.f32 	%f195, %f178, %f192, %f194;
	mul.f32 	%f196, %f195, 0f3F000000;
	mul.f32 	%f197, %f46, %f196;
	neg.f32 	%f198, %f184;
	st.shared.f32 	[%r6], %f198;
	mov.f32 	%f199, 0f3F800000;
	sub.f32 	%f200, %f199, %f191;
	st.shared.f32 	[%r6+4096], %f200;
	neg.f32 	%f201, %f197;
	st.shared.f32 	[%r6+8192], %f201;
	ld.shared.f32 	%f202, [%r3+-4];
	add.f32 	%f203, %f191, 0f3F800000;
	ld.shared.f32 	%f204, [%r3];
	mul.f32 	%f205, %f203, %f204;
	fma.rn.f32 	%f206, %f184, %f202, %f205;
	ld.shared.f32 	%f207, [%r3+4];
	fma.rn.f32 	%f208, %f197, %f207, %f206;
	st.shared.f32 	[%r4], %f208;
$L__BB3_36:
	setp.lt.s32 	%p21, %r17, 2;
	bar.sync 	0;
	@%p21 bra 	$L__BB3_43;
	mov.b32 	%r64, 1;
$L__BB3_38:
	ld.shared.f32 	%f264, [%r4];
	ld.shared.f32 	%f265, [%r7];
	setp.lt.s32 	%p22, %r1, %r64;
	@%p22 bra 	$L__BB3_40;
	ld.shared.f32 	%f227, [%r6];
	neg.f32 	%f228, %f227;
	sub.s32 	%r52, %r1, %r64;
	shl.b32 	%r53, %r52, 2;
	mov.u32 	%r54, _ZZ20crank_nicolson_asianPKfPfS1_ffffiiibE13shared_matrix;
	add.s32 	%r55, %r54, %r53;
	ld.shared.f32 	%f229, [%r55+4096];
	div.rn.f32 	%f230, %f228, %f229;
	ld.shared.f32 	%f231, [%r55+8192];
	fma.rn.f32 	%f265, %f230, %f231, %f265;
	mov.u32 	%r56, _ZZ20crank_nicolson_asianPKfPfS1_ffffiiibE10shared_tp1;
	add.s32 	%r57, %r56, %r53;
	ld.shared.f32 	%f232, [%r57];
	fma.rn.f32 	%f264, %f230, %f232, %f264;
	ld.shared.f32 	%f233, [%r55];
	mul.f32 	%f263, %f230, %f233;
$L__BB3_40:
	add.s32 	%r58, %r64, %r1;
	setp.ge.s32 	%p23, %r58, %r17;
	@%p23 bra 	$L__BB3_42;
	ld.shared.f32 	%f234, [%r6+8192];
	neg.f32 	%f235, %f234;
	shl.b32 	%r59, %r64, 2;
	add.s32 	%r60, %r7, %r59;
	ld.shared.f32 	%f236, [%r60];
	div.rn.f32 	%f237, %f235, %f236;
	ld.shared.f32 	%f238, [%r60+-4096];
	fma.rn.f32 	%f265, %f237, %f238, %f265;
	add.s32 	%r61, %r4, %r59;
	ld.shared.f32 	%f239, [%r61];
	fma.rn.f32 	%f264, %f237, %f239, %f264;
	ld.shared.f32 	%f240, [%r60+4096];
	mul.f32 	%f266, %f237, %f240;
$L__BB3_42:
	bar.sync 	0;
	st.shared.f32 	[%r6], %f263;
	st.shared.f32 	[%r6+8192], %f266;
	st.shared.f32 	[%r4], %f264;
	st.shared.f32 	[%r6+4096], %f265;
	bar.sync 	0;
	shl.b32 	%r64, %r64, 1;
	setp.lt.s32 	%p24, %r64, %r17;
	@%p24 bra 	$L__BB3_38;
$L__BB3_43:
	ld.shared.f32 	%f241, [%r4];
	ld.shared.f32 	%f242, [%r7];
	div.rn.f32 	%f243, %f241, %f242;
	st.shared.f32 	[%r4], %f243;
	bar.sync 	0;
	ld.shared.f32 	%f244, [%r4];
	sub.f32 	%f245, %f244, %f47;
	max.f32 	%f246, %f245, 0f00000000;
	max.f32 	%f247, %f244, %f246;
	st.shared.f32 	[%r4], %f247;
	bar.sync 	0;
	add.s32 	%r62, %r62, 1;
	setp.ne.s32 	%p25, %r62, %r10;
	@%p25 bra 	$L__BB3_17;
$L__BB3_44:
	ld.shared.f32 	%f248, [%r4];
	st.global.f32 	[%rd5], %f248;
$L__BB3_45:
	ret;

}


// ===== COMPILED SASS (sm_100) =====

	.target	sm_100

	.elftype	@"ET_EXEC"


//--------------------- .note.nv.tkinfo           --------------------------
	.section	.note.nv.tkinfo,"",@"SHT_NOTE"
	.sectionflags	@"SHF_NOTE_NV_TKINFO"
	.tkinfo
        /*0018*/ 	.word	0x00000002
        /*0030*/ 	.string	""
        /*0030*/ 	.string	"ptxas"
        /*0030*/ 	.string	"Cuda compilation tools, release 13.0, V13.0.88"
        /*0030*/ 	.string	"Build cuda_13.0.r13.0/compiler.36424714_0"
        /*0030*/ 	.string	"-arch sm_100 -m 64 "



//--------------------- .note.nv.cuinfo           --------------------------
	.section	.note.nv.cuinfo,"",@"SHT_NOTE"
	.sectionflags	@"SHF_NOTE_NV_CUINFO"
        /*0018*/ 	.short	0x0002
        /*001a*/ 	.short	0x0064
        /*001c*/ 	.short	0x0082
	.zero		2


//--------------------- .nv.info                  --------------------------
	.section	.nv.info,"",@"SHT_CUDA_INFO"
	.align	4


	//----- nvinfo : EIATTR_REGCOUNT
	.align		4
        /*0000*/ 	.byte	0x04, 0x2f
        /*0002*/ 	.short	(.L_1 - .L_0)
	.align		4
.L_0:
        /*0004*/ 	.word	index@(_Z14crank_nicolsonPKfPfffffii)
        /*0008*/ 	.word	0x00000020


	//----- nvinfo : EIATTR_FRAME_SIZE
	.align		4
.L_1:
        /*000c*/ 	.byte	0x04, 0x11
        /*000e*/ 	.short	(.L_3 - .L_2)
	.align		4
.L_2:
        /*0010*/ 	.word	index@($__internal_2_$__cuda_sm3x_div_rn_noftz_f32_slowpath)
        /*0014*/ 	.word	0x00000000


	//----- nvinfo : EIATTR_FRAME_SIZE
	.align		4
.L_3:
        /*0018*/ 	.byte	0x04, 0x11
        /*001a*/ 	.short	(.L_5 - .L_4)
	.align		4
.L_4:
        /*001c*/ 	.word	index@(_Z14crank_nicolsonPKfPfffffii)
        /*0020*/ 	.word	0x00000000


	//----- nvinfo : EIATTR_REGCOUNT
	.align		4
.L_5:
        /*0024*/ 	.byte	0x04, 0x2f
        /*0026*/ 	.short	(.L_7 - .L_6)
	.align		4
.L_6:
        /*0028*/ 	.word	index@(_Z9transposePfii)
        /*002c*/ 	.word	0x0000001e


	//----- nvinfo : EIATTR_FRAME_SIZE
	.align		4
.L_7:
        /*0030*/ 	.byte	0x04, 0x11
        /*0032*/ 	.short	(.L_9 - .L_8)
	.align		4
.L_8:
        /*0034*/ 	.word	index@(_Z9transposePfii)
        /*0038*/ 	.word	0x00000000


	//----- nvinfo : EIATTR_REGCOUNT
	.align		4
.L_9:
        /*003c*/ 	.byte	0x04, 0x2f
        /*003e*/ 	.short	(.L_11 - .L_10)
	.align		4
.L_10:
        /*0040*/ 	.word	index@(_Z20permute_asian_valuesPfPKfS1_S1_S1_fffiii)
        /*0044*/ 	.word	0x00000020


	//----- nvinfo : EIATTR_FRAME_SIZE
	.align		4
.L_11:
        /*0048*/ 	.byte	0x04, 0x11
        /*004a*/ 	.short	(.L_13 - .L_12)
	.align		4
.L_12:
        /*004c*/ 	.word	index@($__internal_1_$__cuda_sm3x_div_rn_noftz_f32_slowpath)
        /*0050*/ 	.word	0x00000000


	//----- nvinfo : EIATTR_FRAME_SIZE
	.align		4
.L_13:
        /*0054*/ 	.byte	0x04, 0x11
        /*0056*/ 	.short	(.L_15 - .L_14)
	.align		4
.L_14:
        /*0058*/ 	.word	index@(_Z20permute_asian_valuesPfPKfS1_S1_S1_fffiii)
        /*005c*/ 	.word	0x00000000


	//----- nvinfo : EIATTR_REGCOUNT
	.align		4
.L_15:
        /*0060*/ 	.byte	0x04, 0x2f
        /*0062*/ 	.short	(.L_17 - .L_16)
	.align		4
.L_16:
        /*0064*/ 	.word	index@(_Z20crank_nicolson_asianPKfPfS1_ffffiiib)
        /*0068*/ 	.word	0x00000025


	//----- nvinfo : EIATTR_FRAME_SIZE
	.align		4
.L_17:
        /*006c*/ 	.byte	0x04, 0x11
        /*006e*/ 	.short	(.L_19 - .L_18)
	.align		4
.L_18:
        /*0070*/ 	.word	index@($__internal_0_$__cuda_sm3x_div_rn_noftz_f32_slowpath)
        /*0074*/ 	.word	0x00000000


	//----- nvinfo : EIATTR_FRAME_SIZE
	.align		4
.L_19:
        /*0078*/ 	.byte	0x04, 0x11
        /*007a*/ 	.short	(.L_21 - .L_20)
	.align		4
.L_20:
        /*007c*/ 	.word	index@(_Z20crank_nicolson_asianPKfPfS1_ffffiiib)
        /*0080*/ 	.word	0x00000000


	//----- nvinfo : EIATTR_MIN_STACK_SIZE
	.align		4
.L_21:
        /*0084*/ 	.byte	0x04, 0x12
        /*0086*/ 	.short	(.L_23 - .L_22)
	.align		4
.L_22:
        /*0088*/ 	.word	index@(_Z20crank_nicolson_asianPKfPfS1_ffffiiib)
        /*008c*/ 	.word	0x00000000


	//----- nvinfo : EIATTR_MIN_STACK_SIZE
	.align		4
.L_23:
        /*0090*/ 	.byte	0x04, 0x12
        /*0092*/ 	.short	(.L_25 - .L_24)
	.align		4
.L_24:
        /*0094*/ 	.word	index@(_Z20permute_asian_valuesPfPKfS1_S1_S1_fffiii)
        /*0098*/ 	.word	0x00000000


	//----- nvinfo : EIATTR_MIN_STACK_SIZE
	.align		4
.L_25:
        /*009c*/ 	.byte	0x04, 0x12
        /*009e*/ 	.short	(.L_27 - .L_26)
	.align		4
.L_26:
        /*00a0*/ 	.word	index@(_Z9transposePfii)
        /*00a4*/ 	.word	0x00000000


	//----- nvinfo : EIATTR_MIN_STACK_SIZE
	.align		4
.L_27:
        /*00a8*/ 	.byte	0x04, 0x12
        /*00aa*/ 	.short	(.L_29 - .L_28)
	.align		4
.L_28:
        /*00ac*/ 	.word	index@(_Z14crank_nicolsonPKfPfffffii)
        /*00b0*/ 	.word	0x00000000
.L_29:


//--------------------- .nv.compat                --------------------------
	.section	.nv.compat,"",@"SHT_CUDA_COMPAT_INFO"
	.align	4
        /*0000*/ 	.byte	0x02, 0x09, 0x00, 0x00, 0x02, 0x02, 0x01, 0x00, 0x02, 0x05, 0x05, 0x00, 0x03, 0x07, 0x01, 0x01
        /*0010*/ 	.byte	0x02, 0x03, 0x00, 0x00, 0x02, 0x06, 0x01, 0x00, 0x04, 0x0b, 0x08, 0x00, 0x01, 0x00, 0x00, 0x00
        /*0020*/ 	.byte	0x00, 0x00, 0x00, 0x00


//--------------------- .nv.info._Z20crank_nicolson_asianPKfPfS1_ffffiiib --------------------------
	.section	.nv.info._Z20crank_nicolson_asianPKfPfS1_ffffiiib,"",@"SHT_CUDA_INFO"
	.sectionflags	@""
	.align	4


	//----- nvinfo : EIATTR_CUDA_API_VERSION
	.align		4
        /*0000*/ 	.byte	0x04, 0x37
        /*0002*/ 	.short	(.L_31 - .L_30)
.L_30:
        /*0004*/ 	.word	0x00000082


	//----- nvinfo : EIATTR_KPARAM_INFO
	.align		4
.L_31:
        /*0008*/ 	.byte	0x04, 0x17
        /*000a*/ 	.short	(.L_33 - .L_32)
.L_32:
        /*000c*/ 	.word	0x00000000
        /*0010*/ 	.short	0x000a
        /*0012*/ 	.short	0x0034
        /*0014*/ 	.byte	0x00, 0xf0, 0x05, 0x00


	//----- nvinfo : EIATTR_KPARAM_INFO
	.align		4
.L_33:
        /*0018*/ 	.byte	0x04, 0x17
        /*001a*/ 	.short	(.L_35 - .L_34)
.L_34:
        /*001c*/ 	.word	0x00000000
        /*0020*/ 	.short	0x0009
        /*0022*/ 	.short	0x0030
        /*0024*/ 	.byte	0x00, 0xf0, 0x11, 0x00


	//----- nvinfo : EIATTR_KPARAM_INFO
	.align		4
.L_35:
        /*0028*/ 	.byte	0x04, 0x17
        /*002a*/ 	.short	(.L_37 - .L_36)
.L_36:
        /*002c*/ 	.word	0x00000000
        /*0030*/ 	.short	0x0008
        /*0032*/ 	.short	0x002c
        /*0034*/ 	.byte	0x00, 0xf0, 0x11, 0x00


	//----- nvinfo : EIATTR_KPARAM_INFO
	.align		4
.L_37:
        /*0038*/ 	.byte	0x04, 0x17
        /*003a*/ 	.short	(.L_39 - .L_38)
.L_38:
        /*003c*/ 	.word	0x00000000
        /*0040*/ 	.short	0x0007
        /*0042*/ 	.short	0x0028
        /*0044*/ 	.byte	0x00, 0xf0, 0x11, 0x00


	//----- nvinfo : EIATTR_KPARAM_INFO
	.align		4
.L_39:
        /*0048*/ 	.byte	0x04, 0x17
        /*004a*/ 	.short	(.L_41 - .L_40)
.L_40:
        /*004c*/ 	.word	0x00000000
        /*0050*/ 	.short	0x0006
        /*0052*/ 	.short	0x0024
        /*0054*/ 	.byte	0x00, 0xf0, 0x11, 0x00


	//----- nvinfo : EIATTR_KPARAM_INFO
	.align		4
.L_41:
        /*0058*/ 	.byte	0x04, 0x17
        /*005a*/ 	.short	(.L_43 - .L_42)
.L_42:
        /*005c*/ 	.word	0x00000000
        /*0060*/ 	.short	0x0005
        /*0062*/ 	.short	0x0020
        /*0064*/ 	.byte	0x00, 0xf0, 0x11, 0x00


	//----- nvinfo : EIATTR_KPARAM_INFO
	.align		4
.L_43:
        /*0068*/ 	.byte	0x04, 0x17
        /*006a*/ 	.short	(.L_45 - .L_44)
.L_44:
        /*006c*/ 	.word	0x00000000
        /*0070*/ 	.short	0x0004
        /*0072*/ 	.short	0x001c
        /*0074*/ 	.byte	0x00, 0xf0, 0x11, 0x00


	//----- nvinfo : EIATTR_KPARAM_INFO
	.align		4
.L_45:
        /*0078*/ 	.byte	0x04, 0x17
        /*007a*/ 	.short	(.L_47 - .L_46)
.L_46:
        /*007c*/ 	.word	0x00000000
        /*0080*/ 	.short	0x0003
        /*0082*/ 	.short	0x0018
        /*0084*/ 	.byte	0x00, 0xf0, 0x11, 0x00


	//----- nvinfo : EIATTR_KPARAM_INFO
	.align		4
.L_47:
        /*0088*/ 	.byte	0x04, 0x17
        /*008a*/ 	.short	(.L_49 - .L_48)
.L_48:
        /*008c*/ 	.word	0x00000000
        /*0090*/ 	.short	0x0002
        /*0092*/ 	.short	0x0010
        /*0094*/ 	.byte	0x00, 0xf5, 0x21, 0x00


	//----- nvinfo : EIATTR_KPARAM_INFO
	.align		4
.L_49:
        /*0098*/ 	.byte	0x04, 0x17
        /*009a*/ 	.short	(.L_51 - .L_50)
.L_50:
        /*009c*/ 	.word	0x00000000
        /*00a0*/ 	.short	0x0001
        /*00a2*/ 	.short	0x0008
        /*00a4*/ 	.byte	0x00, 0xf5, 0x21, 0x00


	//----- nvinfo : EIATTR_KPARAM_INFO
	.align		4
.L_51:
        /*00a8*/ 	.byte	0x04, 0x17
        /*00aa*/ 	.short	(.L_53 - .L_52)
.L_52:
        /*00ac*/ 	.word	0x00000000
        /*00b0*/ 	.short	0x0000
        /*00b2*/ 	.short	0x0000
        /*00b4*/ 	.byte	0x00, 0xf5, 0x21, 0x00


	//----- nvinfo : EIATTR_SPARSE_MMA_MASK
	.align		4
.L_53:
        /*00b8*/ 	.byte	0x03, 0x50
        /*00ba*/ 	.short	0x0000


	//----- nvinfo : EIATTR_MAXREG_COUNT
	.align		4
        /*00bc*/ 	.byte	0x03, 0x1b
        /*00be*/ 	.short	0x00ff


	//----- nvinfo : EIATTR_NUM_BARRIERS
	.align		4
        /*00c0*/ 	.byte	0x02, 0x4c
        /*00c2*/ 	.byte	0x01
	.zero		1


	//----- nvinfo : EIATTR_MERCURY_ISA_VERSION
	.align		4
        /*00c4*/ 	.byte	0x03, 0x5f
        /*00c6*/ 	.short	0x0101


	//----- nvinfo : EIATTR_UNUSED_LOAD_BYTE_OFFSET
	.align		4
        /*00c8*/ 	.byte	0x04, 0x44
        /*00ca*/ 	.short	(.L_55 - .L_54)


	//   ....[0]....
.L_54:
        /*00cc*/ 	.word	0x00000530
        /*00d0*/ 	.word	0x00000fff


	//----- nvinfo : EIATTR_VRC_CTA_INIT_COUNT
	.align		4
.L_55:
        /*00d4*/ 	.byte	0x02, 0x4a
	.zero		1
	.zero		1


	//----- nvinfo : EIATTR_EXIT_INSTR_OFFSETS
	.align		4
        /*00d8*/ 	.byte	0x04, 0x1c
        /*00da*/ 	.short	(.L_57 - .L_56)


	//   ....[0]....
.L_56:
        /*00dc*/ 	.word	0x00000030


	//   ....[1]....
        /*00e0*/ 	.word	0x00002be0


	//----- nvinfo : EIATTR_CRS_STACK_SIZE
	.align		4
.L_57:
        /*00e4*/ 	.byte	0x04, 0x1e
        /*00e6*/ 	.short	(.L_59 - .L_58)
.L_58:
        /*00e8*/ 	.word	0x00000000


	//----- nvinfo : EIATTR_CBANK_PARAM_SIZE
	.align		4
.L_59:
        /*00ec*/ 	.byte	0x03, 0x19
        /*00ee*/ 	.short	0x0035


	//----- nvinfo : EIATTR_PARAM_CBANK
	.align		4
        /*00f0*/ 	.byte	0x04, 0x0a
        /*00f2*/ 	.short	(.L_61 - .L_60)
	.align		4
.L_60:
        /*00f4*/ 	.word	index@(.nv.constant0._Z20crank_nicolson_asianPKfPfS1_ffffiiib)
        /*00f8*/ 	.short	0x0380
        /*00fa*/ 	.short	0x0035


	//----- nvinfo : EIATTR_SW_WAR
	.align		4
.L_61:
        /*00fc*/ 	.byte	0x04, 0x36
        /*00fe*/ 	.short	(.L_63 - .L_62)
.L_62:
        /*0100*/ 	.word	0x00000008
.L_63:


//--------------------- .nv.info._Z20permute_asian_valuesPfPKfS1_S1_S1_fffiii --------------------------
	.section	.nv.info._Z20permute_asian_valuesPfPKfS1_S1_S1_fffiii,"",@"SHT_CUDA_INFO"
	.sectionflags	@""
	.align	4


	//----- nvinfo : EIATTR_CUDA_API_VERSION
	.align		4
        /*0000*/ 	.byte	0x04, 0x37
        /*0002*/ 	.short	(.L_65 - .L_64)
.L_64:
        /*0004*/ 	.word	0x00000082


	//----- nvinfo : EIATTR_KPARAM_INFO
	.align		4
.L_65:
        /*0008*/ 	.byte	0x04, 0x17
        /*000a*/ 	.short	(.L_67 - .L_66)
.L_66:
        /*000c*/ 	.word	0x00000000
        /*0010*/ 	.short	0x000a
        /*0012*/ 	.short	0x003c
        /*0014*/ 	.byte	0x00, 0xf0, 0x11, 0x00


	//----- nvinfo : EIATTR_KPARAM_INFO
	.align		4
.L_67:
        /*0018*/ 	.byte	0x04, 0x17
        /*001a*/ 	.short	(.L_69 - .L_68)
.L_68:
        /*001c*/ 	.word	0x00000000
        /*0020*/ 	.short	0x0009
        /*0022*/ 	.short	0x0038
        /*0024*/ 	.byte	0x00, 0xf0, 0x11, 0x00


	//----- nvinfo : EIATTR_KPARAM_INFO
	.align		4
.L_69:
        /*0028*/ 	.byte	0x04, 0x17
        /*002a*/ 	.short	(.L_71 - .L_70)
.L_70:
        /*002c*/ 	.word	0x00000000
        /*0030*/ 	.short	0x0008
        /*0032*/ 	.short	0x0034
        /*0034*/ 	.byte	0x00, 0xf0, 0x11, 0x00


	//----- nvinfo : EIATTR_KPARAM_INFO
	.align		4
.L_71:
        /*0038*/ 	.byte	0x04, 0x17
        /*003a*/ 	.short	(.L_73 - .L_72)
.L_72:
        /*003c*/ 	.word	0x00000000
        /*0040*/ 	.short	0x0007
        /*0042*/ 	.short	0x0030
        /*0044*/ 	.byte	0x00, 0xf0, 0x11, 0x00


	//----- nvinfo : EIATTR_KPARAM_INFO
	.align		4
.L_73:
        /*0048*/ 	.byte	0x04, 0x17
        /*004a*/ 	.short	(.L_75 - .L_74)
.L_74:
        /*004c*/ 	.word	0x00000000
        /*0050*/ 	.short	0x0006
        /*0052*/ 	.short	0x002c
        /*0054*/ 	.byte	0x00, 0xf0, 0x11, 0x00


	//----- nvinfo : EIATTR_KPARAM_INFO
	.align		4
.L_75:
        /*0058*/ 	.byte	0x04, 0x17
        /*005a*/ 	.short	(.L_77 - .L_76)
.L_76:
        /*005c*/ 	.word	0x00000000
        /*0060*/ 	.short	0x0005
        /*0062*/ 	.short	0x0028
        /*0064*/ 	.byte	0x00, 0xf0, 0x11, 0x00


	//----- nvinfo : EIATTR_KPARAM_INFO
	.align		4
.L_77:
        /*0068*/ 	.byte	0x04, 0x17
        /*006a*/ 	.short	(.L_79 - .L_78)
.L_78:
        /*006c*/ 	.word	0x00000000
        /*0070*/ 	.short	0x0004
        /*0072*/ 	.short	0x0020
        /*0074*/ 	.byte	0x00, 0xf5, 0x21, 0x00


	//----- nvinfo : EIATTR_KPARAM_INFO
	.align		4
.L_79:
        /*0078*/ 	.byte	0x04, 0x17
        /*007a*/ 	.short	(.L_81 - .L_80)
.L_80:
        /*007c*/ 	.word	0x00000000
        /*0080*/ 	.short	0x0003
        /*0082*/ 	.short	0x0018
        /*0084*/ 	.byte	0x00, 0xf5, 0x21, 0x00


	//----- nvinfo : EIATTR_KPARAM_INFO
	.align		4
.L_81:
        /*0088*/ 	.byte	0x04, 0x17
        /*008a*/ 	.short	(.L_83 - .L_82)
.L_82:
        /*008c*/ 	.word	0x00000000
        /*0090*/ 	.short	0x0002
        /*0092*/ 	.short	0x0010
        /*0094*/ 	.byte	0x00, 0xf5, 0x21, 0x00


	//----- nvinfo : EIATTR_KPARAM_INFO
	.align		4
.L_83:
        /*0098*/ 	.byte	0x04, 0x17
        /*009a*/ 	.short	(.L_85 - .L_84)
.L_84:
        /*009c*/ 	.word	0x00000000
        /*00a0*/ 	.short	0x0001
        /*00a2*/ 	.short	0x0008
        /*00a4*/ 	.byte	0x00, 0xf5, 0x21, 0x00


	//----- nvinfo : EIATTR_KPARAM_INFO
	.align		4
.L_85:
        /*00a8*/ 	.byte	0x04, 0x17
        /*00aa*/ 	.short	(.L_87 - .L_86)
.L_86:
        /*00ac*/ 	.word	0x00000000
        /*00b0*/ 	.short	0x0000
        /*00b2*/ 	.short	0x0000
        /*00b4*/ 	.byte	0x00, 0xf5, 0x21, 0x00


	//----- nvinfo : EIATTR_SPARSE_MMA_MASK
	.align		4
.L_87:
        /*00b8*/ 	.byte	0x03, 0x50
        /*00ba*/ 	.short	0x0000


	//----- nvinfo : EIATTR_MAXREG_COUNT
	.align		4
        /*00bc*/ 	.byte	0x03, 0x1b
        /*00be*/ 	.short	0x00ff


	//----- nvinfo : EIATTR_MERCURY_ISA_VERSION
	.align		4
        /*00c0*/ 	.byte	0x03, 0x5f
        /*00c2*/ 	.short	0x0101


	//----- nvinfo : EIATTR_VRC_CTA_INIT_COUNT
	.align		4
        /*00c4*/ 	.byte	0x02, 0x4a
	.zero		1
	.zero		1


	//----- nvinfo : EIATTR_EXIT_INSTR_OFFSETS
	.align		4
        /*00c8*/ 	.byte	0x04, 0x1c
        /*00ca*/ 	.short	(.L_89 - .L_88)


	//   ....[0]....
.L_88:
        /*00cc*/ 	.word	0x000000b0


	//   ....[1]....
        /*00d0*/ 	.word	0x00000500


	//----- nvinfo : EIATTR_CRS_STACK_SIZE
	.align		4
.L_89:
        /*00d4*/ 	.byte	0x04, 0x1e
        /*00d6*/ 	.short	(.L_91 - .L_90)
.L_90:
        /*00d8*/ 	.word	0x00000000


	//----- nvinfo : EIATTR_CBANK_PARAM_SIZE
	.align		4
.L_91:
        /*00dc*/ 	.byte	0x03, 0x19
        /*00de*/ 	.short	0x0040


	//----- nvinfo : EIATTR_PARAM_CBANK
	.align		4
        /*00e0*/ 	.byte	0x04, 0x0a
        /*00e2*/ 	.short	(.L_93 - .L_92)
	.align		4
.L_92:
        /*00e4*/ 	.word	index@(.nv.constant0._Z20permute_asian_valuesPfPKfS1_S1_S1_fffiii)
        /*00e8*/ 	.short	0x0380
        /*00ea*/ 	.short	0x0040


	//----- nvinfo : EIATTR_SW_WAR
	.align		4
.L_93:
        /*00ec*/ 	.byte	0x04, 0x36
        /*00ee*/ 	.short	(.L_95 - .L_94)
.L_94:
        /*00f0*/ 	.word	0x00000008
.L_95:


//--------------------- .nv.info._Z9transposePfii --------------------------
	.section	.nv.info._Z9transposePfii,"",@"SHT_CUDA_INFO"
	.sectionflags	@""
	.align	4


	//----- nvinfo : EIATTR_CUDA_API_VERSION
	.align		4
        /*0000*/ 	.byte	0x04, 0x37
        /*0002*/ 	.short	(.L_97 - .L_96)
.L_96:
        /*0004*/ 	.word	0x00000082


	//----- nvinfo : EIATTR_KPARAM_INFO
	.align		4
.L_97:
        /*0008*/ 	.byte	0x04, 0x17
        /*000a*/ 	.short	(.L_99 - .L_98)
.L_98:
        /*000c*/ 	.word	0x00000000
        /*0010*/ 	.short	0x0002
        /*0012*/ 	.short	0x000c
        /*0014*/ 	.byte	0x00, 0xf0, 0x11, 0x00


	//----- nvinfo : EIATTR_KPARAM_INFO
	.align		4
.L_99:
        /*0018*/ 	.byte	0x04, 0x17
        /*001a*/ 	.short	(.L_101 - .L_100)
.L_100:
        /*001c*/ 	.word	0x00000000
        /*0020*/ 	.short	0x0001
        /*0022*/ 	.short	0x0008
        /*0024*/ 	.byte	0x00, 0xf0, 0x11, 0x00


	//----- nvinfo : EIATTR_KPARAM_INFO
	.align		4
.L_101:
        /*0028*/ 	.byte	0x04, 0x17
        /*002a*/ 	.short	(.L_103 - .L_102)
.L_102:
        /*002c*/ 	.word	0x00000000
        /*0030*/ 	.short	0x0000
        /*0032*/ 	.short	0x0000
        /*0034*/ 	.byte	0x00, 0xf5, 0x21, 0x00


	//----- nvinfo : EIATTR_SPARSE_MMA_MASK
	.align		4
.L_103:
        /*0038*/ 	.byte	0x03, 0x50
        /*003a*/ 	.short	0x0000


	//----- nvinfo : EIATTR_MAXREG_COUNT
	.align		4
        /*003c*/ 	.byte	0x03, 0x1b
        /*003e*/ 	.short	0x00ff


	//----- nvinfo : EIATTR_NUM_BARRIERS
	.align		4
        /*0040*/ 	.byte	0x02, 0x4c
        /*0042*/ 	.byte	0x01
	.zero		1


	//----- nvinfo : EIATTR_MERCURY_ISA_VERSION
	.align		4
        /*0044*/ 	.byte	0x03, 0x5f
        /*0046*/ 	.short	0x0101


	//----- nvinfo : EIATTR_VRC_CTA_INIT_COUNT
	.align		4
        /*0048*/ 	.byte	0x02, 0x4a
	.zero		1
	.zero		1


	//----- nvinfo : EIATTR_EXIT_INSTR_OFFSETS
	.align		4
        /*004c*/ 	.byte	0x04, 0x1c
        /*004e*/ 	.short	(.L_105 - .L_104)


	//   ....[0]....
.L_104:
        /*0050*/ 	.word	0x00000f30


	//   ....[1]....
        /*0054*/ 	.word	0x00001f90


	//   ....[2]....
        /*0058*/ 	.word	0x000020a0


	//----- nvinfo : EIATTR_CBANK_PARAM_SIZE
	.align		4
.L_105:
        /*005c*/ 	.byte	0x03, 0x19
        /*005e*/ 	.short	0x0010


	//----- nvinfo : EIATTR_PARAM_CBANK
	.align		4
        /*0060*/ 	.byte	0x04, 0x0a
        /*0062*/ 	.short	(.L_107 - .L_106)
	.align		4
.L_106:
        /*0064*/ 	.word	index@(.nv.constant0._Z9transposePfii)
        /*0068*/ 	.short	0x0380
        /*006a*/ 	.short	0x0010


	//----- nvinfo : EIATTR_SW_WAR
	.align		4
.L_107:
        /*006c*/ 	.byte	0x04, 0x36
        /*006e*/ 	.short	(.L_109 - .L_108)
.L_108:
        /*0070*/ 	.word	0x00000008
.L_109:


//--------------------- .nv.info._Z14crank_nicolsonPKfPfffffii --------------------------
	.section	.nv.info._Z14crank_nicolsonPKfPfffffii,"",@"SHT_CUDA_INFO"
	.sectionflags	@""
	.align	4


	//----- nvinfo : EIATTR_CUDA_API_VERSION
	.align		4
        /*0000*/ 	.byte	0x04, 0x37
        /*0002*/ 	.short	(.L_111 - .L_110)
.L_110:
        /*0004*/ 	.word	0x00000082


	//----- nvinfo : EIATTR_KPARAM_INFO
	.align		4
.L_111:
        /*0008*/ 	.byte	0x04, 0x17
        /*000a*/ 	.short	(.L_113 - .L_112)
.L_112:
        /*000c*/ 	.word	0x00000000
        /*0010*/ 	.short	0x0007
        /*0012*/ 	.short	0x0024
        /*0014*/ 	.byte	0x00, 0xf0, 0x11, 0x00


	//----- nvinfo : EIATTR_KPARAM_INFO
	.align		4
.L_113:
        /*0018*/ 	.byte	0x04, 0x17
        /*001a*/ 	.short	(.L_115 - .L_114)
.L_114:
        /*001c*/ 	.word	0x00000000
        /*0020*/ 	.short	0x0006
        /*0022*/ 	.short	0x0020
        /*0024*/ 	.byte	0x00, 0xf0, 0x11, 0x00


	//----- nvinfo : EIATTR_KPARAM_INFO
	.align		4
.L_115:
        /*0028*/ 	.byte	0x04, 0x17
        /*002a*/ 	.short	(.L_117 - .L_116)
.L_116:
        /*002c*/ 	.word	0x00000000
        /*0030*/ 	.short	0x0005
        /*0032*/ 	.short	0x001c
        /*0034*/ 	.byte	0x00, 0xf0, 0x11, 0x00


	//----- nvinfo : EIATTR_KPARAM_INFO
	.align		4
.L_117:
        /*0038*/ 	.byte	0x04, 0x17
        /*003a*/ 	.short	(.L_119 - .L_118)
.L_118:
        /*003c*/ 	.word	0x00000000
        /*0040*/ 	.short	0x0004
        /*0042*/ 	.short	0x0018
        /*0044*/ 	.byte	0x00, 0xf0, 0x11, 0x00


	//----- nvinfo : EIATTR_KPARAM_INFO
	.align		4
.L_119:
        /*0048*/ 	.byte	0x04, 0x17
        /*004a*/ 	.short	(.L_121 - .L_120)
.L_120:
        /*004c*/ 	.word	0x00000000
        /*0050*/ 	.short	0x0003
        /*0052*/ 	.short	0x0014
        /*0054*/ 	.byte	0x00, 0xf0, 0x11, 0x00


	//----- nvinfo : EIATTR_KPARAM_INFO
	.align		4
.L_121:
        /*0058*/ 	.byte	0x04, 0x17
        /*005a*/ 	.short	(.L_123 - .L_122)
.L_122:
        /*005c*/ 	.word	0x00000000
        /*0060*/ 	.short	0x0002
        /*0062*/ 	.short	0x0010
        /*0064*/ 	.byte	0x00, 0xf0, 0x11, 0x00


	//----- nvinfo : EIATTR_KPARAM_INFO
	.align		4
.L_123:
        /*0068*/ 	.byte	0x04, 0x17
        /*006a*/ 	.short	(.L_125 - .L_124)
.L_124:
        /*006c*/ 	.word	0x00000000
        /*0070*/ 	.short	0x0001
        /*0072*/ 	.short	0x0008
        /*0074*/ 	.byte	0x00, 0xf5, 0x21, 0x00


	//----- nvinfo : EIATTR_KPARAM_INFO
	.align		4
.L_125:
        /*0078*/ 	.byte	0x04, 0x17
        /*007a*/ 	.short	(.L_127 - .L_126)
.L_126:
        /*007c*/ 	.word	0x00000000
        /*0080*/ 	.short	0x0000
        /*0082*/ 	.short	0x0000
        /*0084*/ 	.byte	0x00, 0xf5, 0x21, 0x00


	//----- nvinfo : EIATTR_SPARSE_MMA_MASK
	.align		4
.L_127:
        /*0088*/ 	.byte	0x03, 0x50
        /*008a*/ 	.short	0x0000


	//----- nvinfo : EIATTR_MAXREG_COUNT
	.align		4
        /*008c*/ 	.byte	0x03, 0x1b
        /*008e*/ 	.short	0x00ff


	//----- nvinfo : EIATTR_NUM_BARRIERS
	.align		4
        /*0090*/ 	.byte	0x02, 0x4c
        /*0092*/ 	.byte	0x01
	.zero		1


	//----- nvinfo : EIATTR_MERCURY_ISA_VERSION
	.align		4
        /*0094*/ 	.byte	0x03, 0x5f
        /*0096*/ 	.short	0x0101


	//----- nvinfo : EIATTR_UNUSED_LOAD_BYTE_OFFSET
	.align		4
        /*0098*/ 	.byte	0x04, 0x44
        /*009a*/ 	.short	(.L_129 - .L_128)


	//   ....[0]....
.L_128:
        /*009c*/ 	.word	0x000001d0
        /*00a0*/ 	.word	0x00000fff


	//----- nvinfo : EIATTR_VRC_CTA_INIT_COUNT
	.align		4
.L_129:
        /*00a4*/ 	.byte	0x02, 0x4a
	.zero		1
	.zero		1


	//----- nvinfo : EIATTR_EXIT_INSTR_OFFSETS
	.align		4
        /*00a8*/ 	.byte	0x04, 0x1c
        /*00aa*/ 	.short	(.L_131 - .L_130)


	//   ....[0]....
.L_130:
        /*00ac*/ 	.word	0x00000030


	//   ....[1]....
        /*00b0*/ 	.word	0x000027b0


	//----- nvinfo : EIATTR_CRS_STACK_SIZE
	.align		4
.L_131:
        /*00b4*/ 	.byte	0x04, 0x1e
        /*00b6*/ 	.short	(.L_133 - .L_132)
.L_132:
        /*00b8*/ 	.word	0x00000000


	//----- nvinfo : EIATTR_CBANK_PARAM_SIZE
	.align		4
.L_133:
        /*00bc*/ 	.byte	0x03, 0x19
        /*00be*/ 	.short	0x0028


	//----- nvinfo : EIATTR_PARAM_CBANK
	.align		4
        /*00c0*/ 	.byte	0x04, 0x0a
        /*00c2*/ 	.short	(.L_135 - .L_134)
	.align		4
.L_134:
        /*00c4*/ 	.word	index@(.nv.constant0._Z14crank_nicolsonPKfPfffffii)
        /*00c8*/ 	.short	0x0380
        /*00ca*/ 	.short	0x0028


	//----- nvinfo : EIATTR_SW_WAR
	.align		4
.L_135:
        /*00cc*/ 	.byte	0x04, 0x36
        /*00ce*/ 	.short	(.L_137 - .L_136)
.L_136:
        /*00d0*/ 	.word	0x00000008
.L_137:


//--------------------- .nv.callgraph             --------------------------
	.section	.nv.callgraph,"",@"SHT_CUDA_CALLGRAPH"
	.align	4
	.sectionentsize	8
	.align		4
        /*0000*/ 	.word	0x00000000
	.align		4
        /*0004*/ 	.word	0xffffffff
	.align		4
        /*0008*/ 	.word	0x00000000
	.align		4
        /*000c*/ 	.word	0xfffffffe
	.align		4
        /*0010*/ 	.word	0x00000000
	.align		4
        /*0014*/ 	.word	0xfffffffd
	.align		4
        /*0018*/ 	.word	0x00000000
	.align		4
        /*001c*/ 	.word	0xfffffffc


//--------------------- .text._Z20crank_nicolson_asianPKfPfS1_ffffiiib --------------------------
	.section	.text._Z20crank_nicolson_asianPKfPfS1_ffffiiib,"ax",@progbits
	.align	128
        .global         _Z20crank_nicolson_asianPKfPfS1_ffffiiib
        .type           _Z20crank_nicolson_asianPKfPfS1_ffffiiib,@function
        .size           _Z20crank_nicolson_asianPKfPfS1_ffffiiib,(.L_x_190 - _Z20crank_nicolson_asianPKfPfS1_ffffiiib)
        .other          _Z20crank_nicolson_asianPKfPfS1_ffffiiib,@"STO_CUDA_ENTRY STV_DEFAULT"
_Z20crank_nicolson_asianPKfPfS1_ffffiiib:
.text._Z20crank_nicolson_asianPKfPfS1_ffffiiib:
[----:B------:R-:W-:Y:S08]  /*0000*/  LDC R1, c[0x0][0x37c] ;  /* 0x0000df00ff017b82 */ /* 0x000ff00000000800 */
[----:B------:R-:W0:Y:S02]  /*0010*/  LDC R13, c[0x0][0x3a8] ;  /* 0x0000ea00ff0d7b82 */ /* 0x000e240000000800 */
[----:B0-----:R-:W-:-:S13]  /*0020*/  LOP3.LUT P0, RZ, R13, 0x1f, RZ, 0xc0, !PT ;  /* 0x0000001f0dff7812 */ /* 0x001fda000780c0ff */
[----:B------:R-:W-:Y:S05]  /*0030*/  @P0 EXIT ;  /* 0x000000000000094d */ /* 0x000fea0003800000 */
[----:B------:R-:W0:Y:S01]  /*0040*/  S2R R9, SR_TID.X ;  /* 0x0000000000097919 */ /* 0x000e220000002100 */
[----:B------:R-:W0:Y:S01]  /*0050*/  LDC.64 R10, c[0x0][0x380] ;  /* 0x0000e000ff0a7b82 */ /* 0x000e220000000a00 */
[----:B------:R-:W1:Y:S07]  /*0060*/  LDCU.64 UR10, c[0x0][0x358] ;  /* 0x00006b00ff0a77ac */ /* 0x000e6e0008000a00 */
[----:B------:R-:W2:Y:S01]  /*0070*/  S2UR UR5, SR_CgaCtaId ;  /* 0x00000000000579c3 */ /* 0x000ea20000008800 */
[----:B------:R-:W3:Y:S01]  /*0080*/  S2R R2, SR_CTAID.X ;  /* 0x0000000000027919 */ /* 0x000ee20000002500 */
[----:B------:R-:W-:Y:S01]  /*0090*/  UMOV UR4, 0x400 ;  /* 0x0000040000047882 */ /* 0x000fe20000000000 */
[----:B------:R-:W4:Y:S01]  /*00a0*/  LDCU.U8 UR6, c[0x0][0x3b4] ;  /* 0x00007680ff0677ac */ /* 0x000f220008000000 */
[----:B------:R-:W5:Y:S01]  /*00b0*/  LDCU.64 UR8, c[0x0][0x388] ;  /* 0x00007100ff0877ac */ /* 0x000f620008000a00 */
[----:B0-----:R-:W-:-:S05]  /*00c0*/  IMAD.WIDE.U32 R22, R9, 0x4, R10 ;  /* 0x0000000409167825 */ /* 0x001fca00078e000a */
[----:B-1----:R-:W5:Y:S01]  /*00d0*/  LDG.E R3, desc[UR10][R22.64] ;  /* 0x0000000a16037981 */ /* 0x002f62000c1e1900 */
[----:B--2---:R-:W-:Y:S02]  /*00e0*/  ULEA UR7, UR5, UR4, 0x18 ;  /* 0x0000000405077291 */ /* 0x004fe4000f8ec0ff */
[----:B----4-:R-:W-:Y:S01]  /*00f0*/  UPRMT UR6, UR6, 0x8880, URZ ;  /* 0x0000888006067896 */ /* 0x010fe200080000ff */
[----:B---3--:R-:W-:Y:S01]  /*0100*/  IMAD R0, R2, R13, RZ ;  /* 0x0000000d02007224 */ /* 0x008fe200078e02ff */
[----:B------:R-:W-:Y:S02]  /*0110*/  UIADD3 UR4, UPT, UPT, UR4, 0x1000, URZ ;  /* 0x0000100004047890 */ /* 0x000fe4000fffe0ff */
[----:B------:R-:W-:Y:S01]  /*0120*/  MOV R4, UR7 ;  /* 0x0000000700047c02 */ /* 0x000fe20008000f00 */
[----:B------:R-:W-:Y:S01]  /*0130*/  UISETP.NE.AND UP0, UPT, UR6, URZ, UPT ;  /* 0x000000ff0600728c */ /* 0x000fe2000bf05270 */
[----:B------:R-:W-:Y:S01]  /*0140*/  IADD3 R5, P0, PT, R0, R9, RZ ;  /* 0x0000000900057210 */ /* 0x000fe20007f1e0ff */
[----:B------:R-:W-:Y:S01]  /*0150*/  ULEA UR4, UR5, UR4, 0x18 ;  /* 0x0000000405047291 */ /* 0x000fe2000f8ec0ff */
[----:B------:R-:W-:-:S02]  /*0160*/  LEA R8, R9, R4, 0x2 ;  /* 0x0000000409087211 */ /* 0x000fc400078e10ff */
[----:B------:R-:W-:Y:S02]  /*0170*/  LEA.HI.X.SX32 R0, R0, RZ, 0x1, P0 ;  /* 0x000000ff00007211 */ /* 0x000fe400000f0eff */
[----:B-----5:R-:W-:Y:S02]  /*0180*/  LEA R20, P0, R5, UR8, 0x2 ;  /* 0x0000000805147c11 */ /* 0x020fe4000f8010ff */
[----:B------:R-:W-:Y:S02]  /*0190*/  LEA R7, R9, UR4, 0x2 ;  /* 0x0000000409077c11 */ /* 0x000fe4000f8e10ff */
[----:B------:R-:W-:Y:S01]  /*01a0*/  LEA.HI.X R21, R5, UR9, R0, 0x2, P0 ;  /* 0x0000000905157c11 */ /* 0x000fe200080f1400 */
[----:B------:R0:W-:Y:S01]  /*01b0*/  STS [R8], R3 ;  /* 0x0000000308007388 */ /* 0x0001e20000000800 */
[----:B------:R-:W-:Y:S06]  /*01c0*/  BAR.SYNC.DEFER_BLOCKING 0x0 ;  /* 0x0000000000007b1d */ /* 0x000fec0000010000 */
[----:B------:R-:W-:Y:S05]  /*01d0*/  BRA.U !UP0, `(.L_x_0) ;  /* 0x0000000108a07547 */ /* 0x000fea000b800000 */
[----:B0-----:R-:W-:Y:S01]  /*01e0*/  IADD3 R3, PT, PT, R2, R13, RZ ;  /* 0x0000000d02037210 */ /* 0x001fe20007ffe0ff */
[----:B------:R-:W0:Y:S01]  /*01f0*/  LDCU UR4, c[0x0][0x3b0] ;  /* 0x00007600ff0477ac */ /* 0x000e220008000800 */
[----:B------:R1:W2:Y:S03]  /*0200*/  LDS R5, [R8] ;  /* 0x0000000008057984 */ /* 0x0002a60000000800 */
[----:B------:R-:W-:-:S05]  /*0210*/  IMAD.WIDE R10, R3, 0x4, R10 ;  /* 0x00000004030a7825 */ /* 0x000fca00078e020a */
[----:B------:R-:W3:Y:S01]  /*0220*/  LDG.E R27, desc[UR10][R10.64] ;  /* 0x0000000a0a1b7981 */ /* 0x000ee2000c1e1900 */
[----:B0-----:R-:W-:-:S06]  /*0230*/  UIADD3 UR4, UPT, UPT, UR4, -0x1, URZ ;  /* 0xffffffff04047890 */ /* 0x001fcc000fffe0ff */
[----:B------:R-:W-:-:S04]  /*0240*/  I2FP.F32.S32 R0, UR4 ;  /* 0x0000000400007c45 */ /* 0x000fc80008201400 */
[----:B------:R-:W0:Y:S02]  /*0250*/  MUFU.RCP R3, R0 ;  /* 0x0000000000037308 */ /* 0x000e240000001000 */
[----:B0-----:R-:W-:-:S04]  /*0260*/  FFMA R6, -R0, R3, 1 ;  /* 0x3f80000000067423 */ /* 0x001fc80000000103 */
[----:B------:R-:W-:Y:S02]  /*0270*/  FFMA R6, R3, R6, R3 ;  /* 0x0000000603067223 */ /* 0x000fe40000000003 */
[----:B---3--:R-:W0:Y:S02]  /*0280*/  FCHK P0, R27, R0 ;  /* 0x000000001b007302 */ /* 0x008e240000000000 */
[----:B------:R-:W-:-:S04]  /*0290*/  FFMA R3, R27, R6, RZ ;  /* 0x000000061b037223 */ /* 0x000fc800000000ff */
[----:B------:R-:W-:-:S04]  /*02a0*/  FFMA R12, -R0, R3, R27 ;  /* 0x00000003000c7223 */ /* 0x000fc8000000011b */
[----:B------:R-:W-:Y:S01]  /*02b0*/  FFMA R3, R6, R12, R3 ;  /* 0x0000000c06037223 */ /* 0x000fe20000000003 */
[----:B012---:R-:W-:Y:S06]  /*02c0*/  @!P0 BRA `(.L_x_1) ;  /* 0x00000000000c8947 */ /* 0x007fec0003800000 */
[----:B------:R-:W-:-:S07]  /*02d0*/  MOV R10, 0x2f0 ;  /* 0x000002f0000a7802 */ /* 0x000fce0000000f00 */
[----:B------:R-:W-:Y:S05]  /*02e0*/  CALL.REL.NOINC `($__internal_0_$__cuda_sm3x_div_rn_noftz_f32_slowpath) ;  /* 0x0000002800407944 */ /* 0x000fea0003c00000 */
[----:B------:R-:W-:-:S07]  /*02f0*/  MOV R3, R0 ;  /* 0x0000000000037202 */ /* 0x000fce0000000f00 */
.L_x_1:
[----:B------:R-:W0:Y:S01]  /*0300*/  LDCU UR4, c[0x0][0x3b0] ;  /* 0x00007600ff0477ac */ /* 0x000e220008000800 */
[----:B------:R-:W-:Y:S01]  /*0310*/  BSSY.RECONVERGENT B2, `(.L_x_2) ;  /* 0x000000e000027945 */ /* 0x000fe20003800200 */
[----:B0-----:R-:W-:-:S04]  /*0320*/  I2FP.F32.S32 R0, UR4 ;  /* 0x0000000400007c45 */ /* 0x001fc80008201400 */
[----:B------:R-:W0:Y:S08]  /*0330*/  MUFU.RCP R11, R0 ;  /* 0x00000000000b7308 */ /* 0x000e300000001000 */
[----:B------:R-:W1:Y:S01]  /*0340*/  FCHK P0, R5, R0 ;  /* 0x0000000005007302 */ /* 0x000e620000000000 */
[----:B0-----:R-:W-:-:S04]  /*0350*/  FFMA R6, -R0, R11, 1 ;  /* 0x3f80000000067423 */ /* 0x001fc8000000010b */
[----:B------:R-:W-:-:S04]  /*0360*/  FFMA R6, R11, R6, R11 ;  /* 0x000000060b067223 */ /* 0x000fc8000000000b */
[----:B------:R-:W-:-:S04]  /*0370*/  FFMA R11, R5, R6, RZ ;  /* 0x00000006050b7223 */ /* 0x000fc800000000ff */
[----:B------:R-:W-:-:S04]  /*0380*/  FFMA R10, -R0, R11, R5 ;  /* 0x0000000b000a7223 */ /* 0x000fc80000000105 */
[----:B------:R-:W-:Y:S01]  /*0390*/  FFMA R6, R6, R10, R11 ;  /* 0x0000000a06067223 */ /* 0x000fe2000000000b */
[----:B-1----:R-:W-:Y:S06]  /*03a0*/  @!P0 BRA `(.L_x_3) ;  /* 0x0000000000108947 */ /* 0x002fec0003800000 */
[----:B------:R-:W-:Y:S02]  /*03b0*/  MOV R27, R5 ;  /* 0x00000005001b7202 */ /* 0x000fe40000000f00 */
[----:B------:R-:W-:-:S07]  /*03c0*/  MOV R10, 0x3e0 ;  /* 0x000003e0000a7802 */ /* 0x000fce0000000f00 */
[----:B------:R-:W-:Y:S05]  /*03d0*/  CALL.REL.NOINC `($__internal_0_$__cuda_sm3x_div_rn_noftz_f32_slowpath) ;  /* 0x0000002800047944 */ /* 0x000fea0003c00000 */
[----:B------:R-:W-:-:S07]  /*03e0*/  MOV R6, R0 ;  /* 0x0000000000067202 */ /* 0x000fce0000000f00 */
.L_x_3:
[----:B------:R-:W-:Y:S05]  /*03f0*/  BSYNC.RECONVERGENT B2 ;  /* 0x0000000000027941 */ /* 0x000fea0003800200 */
.L_x_2:
[----:B------:R-:W0:Y:S01]  /*0400*/  LDCU UR4, c[0x0][0x3a4] ;  /* 0x00007480ff0477ac */ /* 0x000e220008000800 */
[----:B------:R-:W-:-:S04]  /*0410*/  FADD R3, R6, R3 ;  /* 0x0000000306037221 */ /* 0x000fc80000000000 */
[----:B0-----:R-:W-:-:S05]  /*0420*/  FADD R3, R3, -UR4 ;  /* 0x8000000403037e21 */ /* 0x001fca0008000000 */
[----:B------:R-:W-:-:S05]  /*0430*/  FMNMX R0, RZ, R3, !PT ;  /* 0x00000003ff007209 */ /* 0x000fca0007800000 */
[----:B------:R0:W-:Y:S01]  /*0440*/  STS [R7], R0 ;  /* 0x0000000007007388 */ /* 0x0001e20000000800 */
[----:B------:R-:W-:Y:S05]  /*0450*/  BRA `(.L_x_4) ;  /* 0x0000000000087947 */ /* 0x000fea0003800000 */
.L_x_0:
[----:B------:R-:W2:Y:S04]  /*0460*/  LDG.E R0, desc[UR10][R20.64] ;  /* 0x0000000a14007981 */ /* 0x000ea8000c1e1900 */
[----:B--2---:R1:W-:Y:S02]  /*0470*/  STS [R7], R0 ;  /* 0x0000000007007388 */ /* 0x0043e40000000800 */
.L_x_4:
[C---:B------:R-:W-:Y:S01]  /*0480*/  ISETP.NE.AND P0, PT, R9.reuse, RZ, PT ;  /* 0x000000ff0900720c */ /* 0x040fe20003f05270 */
[----:B------:R-:W2:Y:S01]  /*0490*/  LDC.64 R10, c[0x0][0x390] ;  /* 0x0000e400ff0a7b82 */ /* 0x000ea20000000a00 */
[----:B------:R-:W3:Y:S01]  /*04a0*/  LDCU UR5, c[0x0][0x3a8] ;  /* 0x00007500ff0577ac */ /* 0x000ee20008000800 */
[----:B------:R-:W-:Y:S01]  /*04b0*/  BSSY.RECONVERGENT B0, `(.L_x_5) ;  /* 0x0000018000007945 */ /* 0x000fe20003800200 */
[----:B------:R-:W-:-:S09]  /*04c0*/  ISETP.NE.AND P1, PT, R9, RZ, PT ;  /* 0x000000ff0900720c */ /* 0x000fd20003f25270 */
[----:B0-----:R-:W0:Y:S01]  /*04d0*/  @!P0 S2R R3, SR_CgaCtaId ;  /* 0x0000000000038919 */ /* 0x001e220000008800 */
[----:B-1----:R-:W-:Y:S01]  /*04e0*/  @!P0 MOV R0, 0x400 ;  /* 0x0000040000008802 */ /* 0x002fe20000000f00 */
[----:B---3--:R-:W-:-:S06]  /*04f0*/  UIADD3 UR5, UPT, UPT, UR5, -0x1, URZ ;  /* 0xffffffff05057890 */ /* 0x008fcc000fffe0ff */
[----:B------:R-:W-:Y:S02]  /*0500*/  ISETP.NE.AND P2, PT, R9, UR5, PT ;  /* 0x0000000509007c0c */ /* 0x000fe4000bf45270 */
[----:B0-----:R-:W-:Y:S01]  /*0510*/  @!P0 LEA R4, R3, R0, 0x18 ;  /* 0x0000000003048211 */ /* 0x001fe200078ec0ff */
[----:B------:R-:W-:-:S04]  /*0520*/  IMAD R3, R2, 0x1c00, RZ ;  /* 0x00001c0002037824 */ /* 0x000fc800078e02ff */
[----:B------:R-:W0:Y:S01]  /*0530*/  @!P0 LDS.128 R12, [R4] ;  /* 0x00000000040c8984 */ /* 0x000e220000000c00 */
[----:B--2---:R-:W-:-:S03]  /*0540*/  IMAD.WIDE.U32 R2, R3, 0x4, R10 ;  /* 0x0000000403027825 */ /* 0x004fc600078e000a */
[----:B------:R-:W-:-:S04]  /*0550*/  LEA R18, P3, R9, R2, 0x2 ;  /* 0x0000000209127211 */ /* 0x000fc800078610ff */
[----:B------:R-:W-:Y:S01]  /*0560*/  LEA.HI.X R19, R9, R3, RZ, 0x2, P3 ;  /* 0x0000000309137211 */ /* 0x000fe200018f14ff */
[C---:B0-----:R-:W-:Y:S01]  /*0570*/  @!P0 FADD R12, R13.reuse, -R12 ;  /* 0x8000000c0d0c8221 */ /* 0x041fe20000000000 */
[----:B------:R-:W-:Y:S01]  /*0580*/  @!P0 FADD R15, -R13, R14 ;  /* 0x0000000e0d0f8221 */ /* 0x000fe20000000100 */
[----:B------:R-:W-:Y:S06]  /*0590*/  @!P0 BRA `(.L_x_6) ;  /* 0x0000000000248947 */ /* 0x000fec0003800000 */
[----:B------:R-:W-:Y:S01]  /*05a0*/  ISETP.NE.AND P3, PT, R9, UR5, PT ;  /* 0x0000000509007c0c */ /* 0x000fe2000bf65270 */
[----:B------:R-:W-:Y:S04]  /*05b0*/  LDS R12, [R8+-0x4] ;  /* 0xfffffc00080c7984 */ /* 0x000fe80000000800 */
[----:B------:R-:W0:Y:S08]  /*05c0*/  LDS R11, [R8] ;  /* 0x00000000080b7984 */ /* 0x000e300000000800 */
[----:B------:R-:W1:Y:S04]  /*05d0*/  @!P3 LDS R5, [R8+-0x8] ;  /* 0xfffff8000805b984 */ /* 0x000e680000000800 */
[----:B------:R-:W2:Y:S01]  /*05e0*/  @P3 LDS R0, [R8+0x4] ;  /* 0x0000040008003984 */ /* 0x000ea20000000800 */
[C---:B0-----:R-:W-:Y:S01]  /*05f0*/  FADD R15, -R12.reuse, R11 ;  /* 0x0000000b0c0f7221 */ /* 0x041fe20000000100 */
[----:B-1----:R-:W-:-:S04]  /*0600*/  @!P3 FADD R12, R12, -R5 ;  /* 0x800000050c0cb221 */ /* 0x002fc80000000000 */
[----:B------:R-:W-:Y:S01]  /*0610*/  @P3 MOV R12, R15 ;  /* 0x0000000f000c3202 */ /* 0x000fe20000000f00 */
[----:B--2---:R-:W-:-:S07]  /*0620*/  @P3 FADD R15, -R11, R0 ;  /* 0x000000000b0f3221 */ /* 0x004fce0000000100 */
.L_x_6:
[----:B------:R-:W-:Y:S05]  /*0630*/  BSYNC.RECONVERGENT B0 ;  /* 0x0000000000007941 */ /* 0x000fea0003800200 */
.L_x_5:
[----:B------:R-:W-:Y:S01]  /*0640*/  BSSY.RECONVERGENT B2, `(.L_x_7) ;  /* 0x00000d0000027945 */ /* 0x000fe20003800200 */
[----:B------:R-:W-:-:S03]  /*0650*/  FADD R5, R15, R12 ;  /* 0x0000000c0f057221 */ /* 0x000fc60000000000 */
[----:B------:R-:W-:Y:S05]  /*0660*/  @P2 BRA P1, `(.L_x_8) ;  /* 0x0000000400982947 */ /* 0x000fea0000800000 */
[----:B------:R-:W-:Y:S05]  /*0670*/  @P0 BRA `(.L_x_9) ;  /* 0x0000000000c80947 */ /* 0x000fea0003800000 */
[----:B------:R-:W-:Y:S01]  /*0680*/  FMUL R10, R5, R12 ;  /* 0x0000000c050a7220 */ /* 0x000fe20000400000 */
[----:B------:R-:W-:Y:S01]  /*0690*/  FFMA R27, R12, -2, -R15 ;  /* 0xc00000000c1b7823 */ /* 0x000fe2000000080f */
[----:B------:R-:W-:Y:S02]  /*06a0*/  BSSY.RECONVERGENT B3, `(.L_x_10) ;  /* 0x000000c000037945 */ /* 0x000fe40003800200 */
        /* <DEDUP_REMOVED lines=11> */
.L_x_11:
[----:B------:R-:W-:Y:S05]  /*0760*/  BSYNC.RECONVERGENT B3 ;  /* 0x0000000000037941 */ /* 0x000fea0003800200 */
.L_x_10:
[----:B------:R-:W-:Y:S01]  /*0770*/  FMUL R14, R15, R12 ;  /* 0x0000000c0f0e7220 */ /* 0x000fe20000400000 */
[----:B------:R0:W-:Y:S01]  /*0780*/  STG.E desc[UR10][R2.64], R0 ;  /* 0x0000000002007986 */ /* 0x0001e2000c10190a */
[----:B------:R-:W-:Y:S02]  /*0790*/  BSSY.RECONVERGENT B3, `(.L_x_12) ;  /* 0x000000e000037945 */ /* 0x000fe40003800200 */
[----:B------:R-:W1:Y:S08]  /*07a0*/  MUFU.RCP R6, R14 ;  /* 0x0000000e00067308 */ /* 0x000e700000001000 */
[----:B------:R-:W2:Y:S01]  /*07b0*/  FCHK P0, R5, R14 ;  /* 0x0000000e05007302 */ /* 0x000ea20000000000 */
[----:B-1----:R-:W-:-:S04]  /*07c0*/  FFMA R11, -R14, R6, 1 ;  /* 0x3f8000000e0b7423 */ /* 0x002fc80000000106 */
[----:B------:R-:W-:-:S04]  /*07d0*/  FFMA R6, R6, R11, R6 ;  /* 0x0000000b06067223 */ /* 0x000fc80000000006 */
[----:B------:R-:W-:-:S04]  /*07e0*/  FFMA R11, R5, R6, RZ ;  /* 0x00000006050b7223 */ /* 0x000fc800000000ff */
[----:B------:R-:W-:-:S04]  /*07f0*/  FFMA R10, -R14, R11, R5 ;  /* 0x0000000b0e0a7223 */ /* 0x000fc80000000105 */
[----:B------:R-:W-:Y:S01]  /*0800*/  FFMA R11, R6, R10, R11 ;  /* 0x0000000a060b7223 */ /* 0x000fe2000000000b */
[----:B0-2---:R-:W-:Y:S06]  /*0810*/  @!P0 BRA `(.L_x_13) ;  /* 0x0000000000148947 */ /* 0x005fec0003800000 */
[----:B------:R-:W-:Y:S02]  /*0820*/  MOV R0, R14 ;  /* 0x0000000e00007202 */ /* 0x000fe40000000f00 */
[----:B------:R-:W-:Y:S02]  /*0830*/  MOV R27, R5 ;  /* 0x00000005001b7202 */ /* 0x000fe40000000f00 */
[----:B------:R-:W-:-:S07]  /*0840*/  MOV R10, 0x860 ;  /* 0x00000860000a7802 */ /* 0x000fce0000000f00 */
[----:B------:R-:W-:Y:S05]  /*0850*/  CALL.REL.NOINC `($__internal_0_$__cuda_sm3x_div_rn_noftz_f32_slowpath) ;  /* 0x0000002000e47944 */ /* 0x000fea0003c00000 */
[----:B------:R-:W-:-:S07]  /*0860*/  MOV R11, R0 ;  /* 0x00000000000b7202 */ /* 0x000fce0000000f00 */
.L_x_13:
[----:B------:R-:W-:Y:S05]  /*0870*/  BSYNC.RECONVERGENT B3 ;  /* 0x0000000000037941 */ /* 0x000fea0003800200 */
.L_x_12:
[----:B------:R-:W-:Y:S01]  /*0880*/  FMUL R15, R5, R15 ;  /* 0x0000000f050f7220 */ /* 0x000fe20000400000 */
[----:B------:R0:W-:Y:S01]  /*0890*/  STG.E desc[UR10][R2.64+0x1000], R11 ;  /* 0x0010000b02007986 */ /* 0x0001e2000c10190a */
[----:B------:R-:W-:Y:S02]  /*08a0*/  BSSY.RECONVERGENT B3, `(.L_x_14) ;  /* 0x000000d000037945 */ /* 0x000fe40003800200 */
[----:B------:R-:W1:Y:S08]  /*08b0*/  MUFU.RCP R5, R15 ;  /* 0x0000000f00057308 */ /* 0x000e700000001000 */
[----:B------:R-:W2:Y:S01]  /*08c0*/  FCHK P0, -R12, R15 ;  /* 0x0000000f0c007302 */ /* 0x000ea20000000100 */
[----:B-1----:R-:W-:-:S04]  /*08d0*/  FFMA R0, -R15, R5, 1 ;  /* 0x3f8000000f007423 */ /* 0x002fc80000000105 */
[----:B------:R-:W-:-:S04]  /*08e0*/  FFMA R5, R5, R0, R5 ;  /* 0x0000000005057223 */ /* 0x000fc80000000005 */
[----:B------:R-:W-:-:S04]  /*08f0*/  FFMA R0, R5, -R12, RZ ;  /* 0x8000000c05007223 */ /* 0x000fc800000000ff */
[----:B------:R-:W-:-:S04]  /*0900*/  FFMA R13, -R15, R0, -R12 ;  /* 0x000000000f0d7223 */ /* 0x000fc8000000090c */
[----:B------:R-:W-:Y:S01]  /*0910*/  FFMA R0, R5, R13, R0 ;  /* 0x0000000d05007223 */ /* 0x000fe20000000000 */
[----:B0-2---:R-:W-:Y:S06]  /*0920*/  @!P0 BRA `(.L_x_15) ;  /* 0x0000000000108947 */ /* 0x005fec0003800000 */
[----:B------:R-:W-:Y:S01]  /*0930*/  FADD R27, -R12, -RZ ;  /* 0x800000ff0c1b7221 */ /* 0x000fe20000000100 */
[----:B------:R-:W-:Y:S02]  /*0940*/  MOV R0, R15 ;  /* 0x0000000f00007202 */ /* 0x000fe40000000f00 */
[----:B------:R-:W-:-:S07]  /*0950*/  MOV R10, 0x970 ;  /* 0x00000970000a7802 */ /* 0x000fce0000000f00 */
[----:B------:R-:W-:Y:S05]  /*0960*/  CALL.REL.NOINC `($__internal_0_$__cuda_sm3x_div_rn_noftz_f32_slowpath) ;  /* 0x0000002000a07944 */ /* 0x000fea0003c00000 */
.L_x_15:
[----:B------:R-:W-:Y:S05]  /*0970*/  BSYNC.RECONVERGENT B3 ;  /* 0x0000000000037941 */ /* 0x000fea0003800200 */
.L_x_14:
[----:B------:R0:W-:Y:S01]  /*0980*/  STG.E desc[UR10][R2.64+0x2000], R0 ;  /* 0x0020000002007986 */ /* 0x0001e2000c10190a */
[----:B------:R-:W-:Y:S05]  /*0990*/  BRA `(.L_x_16) ;  /* 0x0000000800687947 */ /* 0x000fea0003800000 */
.L_x_9:
[----:B------:R-:W-:Y:S05]  /*09a0*/  @P2 BRA `(.L_x_16) ;  /* 0x0000000800642947 */ /* 0x000fea0003800000 */
[----:B------:R-:W-:Y:S01]  /*09b0*/  FMUL R6, R5, R12 ;  /* 0x0000000c05067220 */ /* 0x000fe20000400000 */
[----:B------:R-:W-:Y:S03]  /*09c0*/  BSSY.RECONVERGENT B3, `(.L_x_17) ;  /* 0x000000d000037945 */ /* 0x000fe60003800200 */
        /* <DEDUP_REMOVED lines=9> */
[----:B------:R-:W-:Y:S02]  /*0a60*/  MOV R27, R15 ;  /* 0x0000000f001b7202 */ /* 0x000fe40000000f00 */
[----:B------:R-:W-:-:S07]  /*0a70*/  MOV R10, 0xa90 ;  /* 0x00000a90000a7802 */ /* 0x000fce0000000f00 */
[----:B------:R-:W-:Y:S05]  /*0a80*/  CALL.REL.NOINC `($__internal_0_$__cuda_sm3x_div_rn_noftz_f32_slowpath) ;  /* 0x0000002000587944 */ /* 0x000fea0003c00000 */
.L_x_18:
[----:B------:R-:W-:Y:S05]  /*0a90*/  BSYNC.RECONVERGENT B3 ;  /* 0x0000000000037941 */ /* 0x000fea0003800200 */
.L_x_17:
[C---:B------:R-:W-:Y:S01]  /*0aa0*/  FMUL R10, R15.reuse, R12 ;  /* 0x0000000c0f0a7220 */ /* 0x040fe20000400000 */
[----:B------:R-:W-:Y:S01]  /*0ab0*/  FADD R27, -R15, -R12 ;  /* 0x8000000c0f1b7221 */ /* 0x000fe20000000100 */
[----:B------:R0:W-:Y:S01]  /*0ac0*/  STG.E desc[UR10][R18.64], R0 ;  /* 0x0000000012007986 */ /* 0x0001e2000c10190a */
[----:B------:R-:W-:Y:S01]  /*0ad0*/  BSSY.RECONVERGENT B3, `(.L_x_19) ;  /* 0x000000d000037945 */ /* 0x000fe20003800200 */
        /* <DEDUP_REMOVED lines=9> */
[----:B------:R-:W-:-:S07]  /*0b70*/  MOV R10, 0xb90 ;  /* 0x00000b90000a7802 */ /* 0x000fce0000000f00 */
[----:B------:R-:W-:Y:S05]  /*0b80*/  CALL.REL.NOINC `($__internal_0_$__cuda_sm3x_div_rn_noftz_f32_slowpath) ;  /* 0x0000002000187944 */ /* 0x000fea0003c00000 */
[----:B------:R-:W-:-:S07]  /*0b90*/  MOV R3, R0 ;  /* 0x0000000000037202 */ /* 0x000fce0000000f00 */
.L_x_20:
[----:B------:R-:W-:Y:S05]  /*0ba0*/  BSYNC.RECONVERGENT B3 ;  /* 0x0000000000037941 */ /* 0x000fea0003800200 */
.L_x_19:
[----:B------:R-:W-:Y:S01]  /*0bb0*/  FMUL R6, R5, R15 ;  /* 0x0000000f05067220 */ /* 0x000fe20000400000 */
[----:B------:R-:W-:Y:S01]  /*0bc0*/  FFMA R27, R15, 2, R12 ;  /* 0x400000000f1b7823 */ /* 0x000fe2000000000c */
        /* <DEDUP_REMOVED lines=13> */
.L_x_22:
[----:B------:R-:W-:Y:S05]  /*0ca0*/  BSYNC.RECONVERGENT B3 ;  /* 0x0000000000037941 */ /* 0x000fea0003800200 */
.L_x_21:
[----:B------:R1:W-:Y:S01]  /*0cb0*/  STG.E desc[UR10][R18.64+0x2000], R0 ;  /* 0x0020000012007986 */ /* 0x0003e2000c10190a */
[----:B------:R-:W-:Y:S05]  /*0cc0*/  BRA `(.L_x_16) ;  /* 0x00000004009c7947 */ /* 0x000fea0003800000 */
.L_x_8:
[----:B------:R-:W-:Y:S01]  /*0cd0*/  FMUL R3, R5, R12 ;  /* 0x0000000c05037220 */ /* 0x000fe20000400000 */
[----:B------:R-:W-:Y:S03]  /*0ce0*/  BSSY.RECONVERGENT B3, `(.L_x_23) ;  /* 0x000000d000037945 */ /* 0x000fe60003800200 */
[----:B------:R-:W0:Y:S08]  /*0cf0*/  MUFU.RCP R0, R3 ;  /* 0x0000000300007308 */ /* 0x000e300000001000 */
[----:B------:R-:W1:Y:S01]  /*0d00*/  FCHK P0, -R15, R3 ;  /* 0x000000030f007302 */ /* 0x000e620000000100 */
[----:B0-----:R-:W-:-:S04]  /*0d10*/  FFMA R11, -R3, R0, 1 ;  /* 0x3f800000030b7423 */ /* 0x001fc80000000100 */
[----:B------:R-:W-:-:S04]  /*0d20*/  FFMA R0, R0, R11, R0 ;  /* 0x0000000b00007223 */ /* 0x000fc80000000000 */
[----:B------:R-:W-:-:S04]  /*0d30*/  FFMA R2, R0, -R15, RZ ;  /* 0x8000000f00027223 */ /* 0x000fc800000000ff */
[----:B------:R-:W-:-:S04]  /*0d40*/  FFMA R11, -R3, R2, -R15 ;  /* 0x00000002030b7223 */ /* 0x000fc8000000090f */
[----:B------:R-:W-:Y:S01]  /*0d50*/  FFMA R0, R0, R11, R2 ;  /* 0x0000000b00007223 */ /* 0x000fe20000000002 */
[----:B-1----:R-:W-:Y:S06]  /*0d60*/  @!P0 BRA `(.L_x_24) ;  /* 0x0000000000108947 */ /* 0x002fec0003800000 */
[----:B------:R-:W-:Y:S01]  /*0d70*/  FADD R27, -R15, -RZ ;  /* 0x800000ff0f1b7221 */ /* 0x000fe20000000100 */
[----:B------:R-:W-:Y:S02]  /*0d80*/  MOV R0, R3 ;  /* 0x0000000300007202 */ /* 0x000fe40000000f00 */
[----:B------:R-:W-:-:S07]  /*0d90*/  MOV R10, 0xdb0 ;  /* 0x00000db0000a7802 */ /* 0x000fce0000000f00 */
[----:B------:R-:W-:Y:S05]  /*0da0*/  CALL.REL.NOINC `($__internal_0_$__cuda_sm3x_div_rn_noftz_f32_slowpath) ;  /* 0x0000001c00907944 */ /* 0x000fea0003c00000 */
.L_x_24:
[----:B------:R-:W-:Y:S05]  /*0db0*/  BSYNC.RECONVERGENT B3 ;  /* 0x0000000000037941 */ /* 0x000fea0003800200 */
.L_x_23:
[C---:B------:R-:W-:Y:S01]  /*0dc0*/  FMUL R2, R15.reuse, R12 ;  /* 0x0000000c0f027220 */ /* 0x040fe20000400000 */
[----:B------:R-:W-:Y:S01]  /*0dd0*/  FADD R27, R15, -R12 ;  /* 0x8000000c0f1b7221 */ /* 0x000fe20000000000 */
        /* <DEDUP_REMOVED lines=14> */
.L_x_26:
[----:B------:R-:W-:Y:S05]  /*0ec0*/  BSYNC.RECONVERGENT B3 ;  /* 0x0000000000037941 */ /* 0x000fea0003800200 */
.L_x_25:
        /* <DEDUP_REMOVED lines=16> */
.L_x_28:
[----:B------:R-:W-:Y:S05]  /*0fd0*/  BSYNC.RECONVERGENT B3 ;  /* 0x0000000000037941 */ /* 0x000fea0003800200 */
.L_x_27:
[----:B------:R-:W0:Y:S01]  /*0fe0*/  MUFU.RCP R0, R3 ;  /* 0x0000000300007308 */ /* 0x000e220000001000 */
[----:B------:R-:W-:Y:S01]  /*0ff0*/  UMOV UR4, 0x40000000 ;  /* 0x4000000000047882 */ /* 0x000fe20000000000 */
[----:B------:R1:W-:Y:S01]  /*1000*/  STG.E desc[UR10][R18.64+0x2000], R11 ;  /* 0x0020000b12007986 */ /* 0x0003e2000c10190a */
[----:B------:R-:W-:Y:S01]  /*1010*/  MOV R10, UR4 ;  /* 0x00000004000a7c02 */ /* 0x000fe20008000f00 */
[----:B------:R-:W-:Y:S04]  /*1020*/  BSSY.RECONVERGENT B3, `(.L_x_29) ;  /* 0x000000d000037945 */ /* 0x000fe80003800200 */
[----:B------:R-:W2:Y:S01]  /*1030*/  FCHK P0, R10, R3 ;  /* 0x000000030a007302 */ /* 0x000ea20000000000 */
[----:B0-----:R-:W-:-:S04]  /*1040*/  FFMA R13, -R3, R0, 1 ;  /* 0x3f800000030d7423 */ /* 0x001fc80000000100 */
[----:B------:R-:W-:-:S04]  /*1050*/  FFMA R0, R0, R13, R0 ;  /* 0x0000000d00007223 */ /* 0x000fc80000000000 */
[----:B------:R-:W-:-:S04]  /*1060*/  FFMA R6, R0, 2, RZ ;  /* 0x4000000000067823 */ /* 0x000fc800000000ff */
[----:B------:R-:W-:-:S04]  /*1070*/  FFMA R13, -R3, R6, 2 ;  /* 0x40000000030d7423 */ /* 0x000fc80000000106 */
[----:B------:R-:W-:Y:S01]  /*1080*/  FFMA R13, R0, R13, R6 ;  /* 0x0000000d000d7223 */ /* 0x000fe20000000006 */
[----:B-12---:R-:W-:Y:S06]  /*1090*/  @!P0 BRA `(.L_x_30) ;  /* 0x0000000000148947 */ /* 0x006fec0003800000 */
[----:B------:R-:W-:Y:S01]  /*10a0*/  HFMA2 R27, -RZ, RZ, 2, 0 ;  /* 0x40000000ff1b7431 */ /* 0x000fe200000001ff */
[----:B------:R-:W-:Y:S02]  /*10b0*/  MOV R0, R3 ;  /* 0x0000000300007202 */ /* 0x000fe40000000f00 */
[----:B------:R-:W-:-:S07]  /*10c0*/  MOV R10, 0x10e0 ;  /* 0x000010e0000a7802 */ /* 0x000fce0000000f00 */
[----:B------:R-:W-:Y:S05]  /*10d0*/  CALL.REL.NOINC `($__internal_0_$__cuda_sm3x_div_rn_noftz_f32_slowpath) ;  /* 0x0000001800c47944 */ /* 0x000fea0003c00000 */
[----:B------:R-:W-:-:S07]  /*10e0*/  MOV R13, R0 ;  /* 0x00000000000d7202 */ /* 0x000fce0000000f00 */
.L_x_30:
[----:B------:R-:W-:Y:S05]  /*10f0*/  BSYNC.RECONVERGENT B3 ;  /* 0x0000000000037941 */ /* 0x000fea0003800200 */
.L_x_29:
[----:B------:R-:W0:Y:S01]  /*1100*/  MUFU.RCP R3, R2 ;  /* 0x0000000200037308 */ /* 0x000e220000001000 */
[----:B------:R-:W-:Y:S01]  /*1110*/  UMOV UR4, 0x40000000 ;  /* 0x4000000000047882 */ /* 0x000fe20000000000 */
[----:B------:R1:W-:Y:S01]  /*1120*/  STG.E desc[UR10][R18.64+0x3000], R13 ;  /* 0x0030000d12007986 */ /* 0x0003e2000c10190a */
[----:B------:R-:W-:Y:S01]  /*1130*/  MOV R11, UR4 ;  /* 0x00000004000b7c02 */ /* 0x000fe20008000f00 */
[----:B------:R-:W-:Y:S04]  /*1140*/  BSSY.RECONVERGENT B3, `(.L_x_31) ;  /* 0x000000d000037945 */ /* 0x000fe80003800200 */
[----:B------:R-:W2:Y:S01]  /*1150*/  FCHK P0, -R11, R2 ;  /* 0x000000020b007302 */ /* 0x000ea20000000100 */
[----:B0-----:R-:W-:-:S04]  /*1160*/  FFMA R0, -R2, R3, 1 ;  /* 0x3f80000002007423 */ /* 0x001fc80000000103 */
[----:B------:R-:W-:-:S04]  /*1170*/  FFMA R0, R3, R0, R3 ;  /* 0x0000000003007223 */ /* 0x000fc80000000003 */
[----:B------:R-:W-:-:S04]  /*1180*/  FFMA R3, R0, -2, RZ ;  /* 0xc000000000037823 */ /* 0x000fc800000000ff */
[----:B------:R-:W-:-:S04]  /*1190*/  FFMA R6, -R2, R3, -2 ;  /* 0xc000000002067423 */ /* 0x000fc80000000103 */
[----:B------:R-:W-:Y:S01]  /*11a0*/  FFMA R3, R0, R6, R3 ;  /* 0x0000000600037223 */ /* 0x000fe20000000003 */
[----:B-12---:R-:W-:Y:S06]  /*11b0*/  @!P0 BRA `(.L_x_32) ;  /* 0x0000000000148947 */ /* 0x006fec0003800000 */
[----:B------:R-:W-:Y:S01]  /*11c0*/  HFMA2 R27, -RZ, RZ, -2, 0 ;  /* 0xc0000000ff1b7431 */ /* 0x000fe200000001ff */
[----:B------:R-:W-:Y:S02]  /*11d0*/  MOV R0, R2 ;  /* 0x0000000200007202 */ /* 0x000fe40000000f00 */
[----:B------:R-:W-:-:S07]  /*11e0*/  MOV R10, 0x1200 ;  /* 0x00001200000a7802 */ /* 0x000fce0000000f00 */
[----:B------:R-:W-:Y:S05]  /*11f0*/  CALL.REL.NOINC `($__internal_0_$__cuda_sm3x_div_rn_noftz_f32_slowpath) ;  /* 0x00000018007c7944 */ /* 0x000fea0003c00000 */
[----:B------:R-:W-:-:S07]  /*1200*/  MOV R3, R0 ;  /* 0x0000000000037202 */ /* 0x000fce0000000f00 */
.L_x_32:
[----:B------:R-:W-:Y:S05]  /*1210*/  BSYNC.RECONVERGENT B3 ;  /* 0x0000000000037941 */ /* 0x000fea0003800200 */
.L_x_31:
        /* <DEDUP_REMOVED lines=16> */
.L_x_34:
[----:B------:R-:W-:Y:S05]  /*1320*/  BSYNC.RECONVERGENT B3 ;  /* 0x0000000000037941 */ /* 0x000fea0003800200 */
.L_x_33:
[----:B------:R2:W-:Y:S02]  /*1330*/  STG.E desc[UR10][R18.64+0x5000], R0 ;  /* 0x0050000012007986 */ /* 0x0005e4000c10190a */
.L_x_16:
[----:B------:R-:W-:Y:S05]  /*1340*/  BSYNC.RECONVERGENT B2 ;  /* 0x0000000000027941 */ /* 0x000fea0003800200 */
.L_x_7:
[----:B------:R-:W3:Y:S02]  /*1350*/  LDCU UR4, c[0x0][0x3ac] ;  /* 0x00007580ff0477ac */ /* 0x000ee40008000800 */
[----:B---3--:R-:W-:Y:S01]  /*1360*/  UISETP.GE.U32.AND UP0, UPT, UR4, 0x2, UPT ;  /* 0x000000020400788c */ /* 0x008fe2000bf06070 */
[----:B------:R-:W-:Y:S08]  /*1370*/  BAR.SYNC.DEFER_BLOCKING 0x0 ;  /* 0x0000000000007b1d */ /* 0x000ff00000010000 */
[----:B------:R-:W-:Y:S05]  /*1380*/  BRA.U !UP0, `(.L_x_35) ;  /* 0x00000019080c7547 */ /* 0x000fea000b800000 */
[----:B------:R-:W3:Y:S01]  /*1390*/  S2UR UR7, SR_CgaCtaId ;  /* 0x00000000000779c3 */ /* 0x000ee20000008800 */
[----:B------:R-:W-:Y:S01]  /*13a0*/  UMOV UR6, 0x400 ;  /* 0x0000040000067882 */ /* 0x000fe20000000000 */
[----:B------:R-:W-:Y:S02]  /*13b0*/  USHF.R.S32.HI UR4, URZ, 0x1, UR4 ;  /* 0x00000001ff047899 */ /* 0x000fe40008011404 */
[----:B------:R-:W-:Y:S02]  /*13c0*/  UIADD3 UR6, UPT, UPT, UR6, 0x2000, URZ ;  /* 0x0000200006067890 */ /* 0x000fe4000fffe0ff */
[----:B------:R-:W-:Y:S02]  /*13d0*/  UISETP.LT.U32.AND UP0, UPT, UR4, 0x1, UPT ;  /* 0x000000010400788c */ /* 0x000fe4000bf01070 */
[----:B------:R-:W4:Y:S08]  /*13e0*/  LDC R5, c[0x0][0x39c] ;  /* 0x0000e700ff057b82 */ /* 0x000f300000000800 */
[----:B012---:R-:W0:Y:S08]  /*13f0*/  LDC R0, c[0x0][0x3a0] ;  /* 0x0000e800ff007b82 */ /* 0x007e300000000800 */
[----:B------:R-:W1:Y:S01]  /*1400*/  LDC R11, c[0x0][0x3a8] ;  /* 0x0000ea00ff0b7b82 */ /* 0x000e620000000800 */
[----:B---3--:R-:W-:-:S02]  /*1410*/  ULEA UR6, UR7, UR6, 0x18 ;  /* 0x0000000607067291 */ /* 0x008fc4000f8ec0ff */
[----:B------:R-:W-:-:S03]  /*1420*/  USEL UR7, UR4, 0x1, !UP0 ;  /* 0x0000000104077887 */ /* 0x000fc6000c000000 */
[----:B------:R-:W-:Y:S01]  /*1430*/  UMOV UR4, URZ ;  /* 0x000000ff00047c82 */ /* 0x000fe20008000000 */
[----:B------:R-:W-:Y:S01]  /*1440*/  LEA R3, R9, UR6, 0x2 ;  /* 0x0000000609037c11 */ /* 0x000fe2000f8e10ff */
[----:B----4-:R-:W-:-:S04]  /*1450*/  FMUL R5, R5, -0.5 ;  /* 0xbf00000005057820 */ /* 0x010fc80000400000 */
[CC--:B0-----:R-:W-:Y:S01]  /*1460*/  FFMA R6, -R5.reuse, R0.reuse, 1 ;  /* 0x3f80000005067423 */ /* 0x0c1fe20000000100 */
[----:B------:R-:W-:Y:S01]  /*1470*/  FFMA R5, R5, R0, 1 ;  /* 0x3f80000005057423 */ /* 0x000fe20000000000 */
[C---:B-1----:R-:W-:Y:S02]  /*1480*/  LEA R4, R11.reuse, R4, 0x2 ;  /* 0x000000040b047211 */ /* 0x042fe400078e10ff */
[----:B------:R-:W-:-:S07]  /*1490*/  LEA R2, R11, UR6, 0x2 ;  /* 0x000000060b027c11 */ /* 0x000fce000f8e10ff */
.L_x_68:
[----:B------:R-:W-:Y:S01]  /*14a0*/  ISETP.NE.AND P0, PT, R9, RZ, PT ;  /* 0x000000ff0900720c */ /* 0x000fe20003f05270 */
[----:B------:R-:W-:-:S12]  /*14b0*/  BSSY.RECONVERGENT B0, `(.L_x_36) ;  /* 0x000004f000007945 */ /* 0x000fd80003800200 */
[----:B--234-:R-:W-:Y:S05]  /*14c0*/  @P0 BRA `(.L_x_37) ;  /* 0x0000000000240947 */ /* 0x01cfea0003800000 */
[----:B------:R-:W0:Y:S01]  /*14d0*/  S2UR UR8, SR_CgaCtaId ;  /* 0x00000000000879c3 */ /* 0x000e220000008800 */
[----:B------:R-:W-:Y:S02]  /*14e0*/  UMOV UR6, 0x400 ;  /* 0x0000040000067882 */ /* 0x000fe40000000000 */
[----:B0-----:R-:W-:-:S09]  /*14f0*/  ULEA UR6, UR8, UR6, 0x18 ;  /* 0x0000000608067291 */ /* 0x001fd2000f8ec0ff */
[----:B------:R-:W0:Y:S04]  /*1500*/  LDS R0, [UR6+0x1000] ;  /* 0x00100006ff007984 */ /* 0x000e280008000800 */
[----:B------:R1:W-:Y:S04]  /*1510*/  STS [UR6+0x3000], R6 ;  /* 0x00300006ff007988 */ /* 0x0003e80008000806 */
[----:B------:R-:W-:Y:S01]  /*1520*/  STS [UR6+0x4000], RZ ;  /* 0x004000ffff007988 */ /* 0x000fe20008000806 */
[----:B0-----:R-:W-:-:S05]  /*1530*/  FMUL R0, R5, R0 ;  /* 0x0000000005007220 */ /* 0x001fca0000400000 */
[----:B------:R1:W-:Y:S01]  /*1540*/  STS [UR6], R0 ;  /* 0x00000000ff007988 */ /* 0x0003e20008000806 */
[----:B------:R-:W-:Y:S05]  /*1550*/  BRA `(.L_x_38) ;  /* 0x0000000400107947 */ /* 0x000fea0003800000 */
.L_x_37:
[----:B------:R-:W-:-:S13]  /*1560*/  ISETP.NE.AND P0, PT, R9, UR5, PT ;  /* 0x0000000509007c0c */ /* 0x000fda000bf05270 */
[----:B------:R-:W-:Y:S05]  /*1570*/  @P0 BRA `(.L_x_39) ;  /* 0x0000000000640947 */ /* 0x000fea0003800000 */
[----:B------:R-:W2:Y:S01]  /*1580*/  LDG.E R0, desc[UR10][R22.64] ;  /* 0x0000000a16007981 */ /* 0x000ea2000c1e1900 */
[----:B------:R-:W2:Y:S01]  /*1590*/  LDCU UR12, c[0x0][0x39c] ;  /* 0x00007380ff0c77ac */ /* 0x000ea20008000800 */
[----:B------:R-:W0:Y:S01]  /*15a0*/  LDC R17, c[0x0][0x3a0] ;  /* 0x0000e800ff117b82 */ /* 0x000e220000000800 */
[----:B------:R-:W1:Y:S01]  /*15b0*/  LDCU UR9, c[0x0][0x3a8] ;  /* 0x00007500ff0977ac */ /* 0x000e620008000800 */
[----:B------:R-:W-:-:S06]  /*15c0*/  UMOV UR6, 0x400 ;  /* 0x0000040000067882 */ /* 0x000fcc0000000000 */
[----:B------:R-:W3:Y:S01]  /*15d0*/  S2UR UR8, SR_CgaCtaId ;  /* 0x00000000000879c3 */ /* 0x000ee20000008800 */
[----:B------:R-:W-:-:S04]  /*15e0*/  UIADD3 UR6, UPT, UPT, UR6, 0x1000, URZ ;  /* 0x0000100006067890 */ /* 0x000fc8000fffe0ff */
[----:B---3--:R-:W-:-:S04]  /*15f0*/  ULEA UR6, UR8, UR6, 0x18 ;  /* 0x0000000608067291 */ /* 0x008fc8000f8ec0ff */
[----:B-1----:R-:W-:Y:S01]  /*1600*/  ULEA UR6, UR9, UR6, 0x2 ;  /* 0x0000000609067291 */ /* 0x002fe2000f8e10ff */
[----:B--2---:R-:W-:-:S04]  /*1610*/  FMUL R0, R0, UR12 ;  /* 0x0000000c00007c20 */ /* 0x004fc80008400000 */
[C---:B------:R-:W-:Y:S01]  /*1620*/  FMUL R10, R0.reuse, -0.5 ;  /* 0xbf000000000a7820 */ /* 0x040fe20000400000 */
[----:B------:R-:W-:-:S03]  /*1630*/  FADD R0, -R0, UR12 ;  /* 0x0000000c00007e21 */ /* 0x000fc60008000100 */
[----:B0-----:R-:W-:Y:S01]  /*1640*/  FMUL R10, R10, R17 ;  /* 0x000000110a0a7220 */ /* 0x001fe20000400000 */
[----:B------:R-:W-:-:S03]  /*1650*/  FMUL R0, R0, -0.5 ;  /* 0xbf00000000007820 */ /* 0x000fc60000400000 */
[----:B------:R-:W-:Y:S01]  /*1660*/  FADD R24, -R10, -RZ ;  /* 0x800000ff0a187221 */ /* 0x000fe20000000100 */
[CC--:B------:R-:W-:Y:S01]  /*1670*/  FFMA R11, -R0.reuse, R17.reuse, 1 ;  /* 0x3f800000000b7423 */ /* 0x0c0fe20000000111 */
[----:B------:R-:W-:-:S03]  /*1680*/  FFMA R0, R0, R17, 1 ;  /* 0x3f80000000007423 */ /* 0x000fc60000000011 */
[----:B------:R-:W-:Y:S04]  /*1690*/  STS [R3], R24 ;  /* 0x0000001803007388 */ /* 0x000fe80000000800 */
[----:B------:R-:W-:Y:S04]  /*16a0*/  STS [R2+0xffc], R11 ;  /* 0x000ffc0b02007388 */ /* 0x000fe80000000800 */
[----:B------:R-:W0:Y:S04]  /*16b0*/  LDS R15, [R7] ;  /* 0x00000000070f7984 */ /* 0x000e280000000800 */
[----:B------:R-:W1:Y:S01]  /*16c0*/  LDS R13, [UR6+-0x8] ;  /* 0xfffff806ff0d7984 */ /* 0x000e620008000800 */
[----:B0-----:R-:W-:-:S04]  /*16d0*/  FMUL R15, R0, R15 ;  /* 0x0000000f000f7220 */ /* 0x001fc80000400000 */
[----:B-1----:R-:W-:-:S05]  /*16e0*/  FFMA R13, R10, R13, R15 ;  /* 0x0000000d0a0d7223 */ /* 0x002fca000000000f */
[----:B------:R0:W-:Y:S01]  /*16f0*/  STS [R8], R13 ;  /* 0x0000000d08007388 */ /* 0x0001e20000000800 */
[----:B------:R-:W-:Y:S05]  /*1700*/  BRA `(.L_x_38) ;  /* 0x0000000000a47947 */ /* 0x000fea0003800000 */
.L_x_39:
[----:B------:R-:W0:Y:S02]  /*1710*/  LDCU UR6, c[0x0][0x3a8] ;  /* 0x00007500ff0677ac */ /* 0x000e240008000800 */
[----:B0-----:R-:W-:-:S13]  /*1720*/  ISETP.GE.AND P0, PT, R9, UR6, PT ;  /* 0x0000000609007c0c */ /* 0x001fda000bf06270 */
[----:B------:R-:W-:Y:S05]  /*1730*/  @P0 BRA `(.L_x_38) ;  /* 0x0000000000980947 */ /* 0x000fea0003800000 */
[----:B------:R-:W2:Y:S01]  /*1740*/  LDG.E R29, desc[UR10][R22.64] ;  /* 0x0000000a161d7981 */ /* 0x000ea2000c1e1900 */
[----:B------:R-:W2:Y:S01]  /*1750*/  LDCU.64 UR8, c[0x0][0x398] ;  /* 0x00007300ff0877ac */ /* 0x000ea20008000a00 */
[----:B------:R-:W0:Y:S02]  /*1760*/  LDC R0, c[0x0][0x3a0] ;  /* 0x0000e800ff007b82 */ /* 0x000e240000000800 */
[----:B------:R-:W3:Y:S04]  /*1770*/  LDG.E R17, desc[UR10][R18.64+0x4000] ;  /* 0x0040000a12117981 */ /* 0x000ee8000c1e1900 */
[----:B------:R-:W4:Y:S04]  /*1780*/  LDG.E R13, desc[UR10][R18.64+0x3000] ;  /* 0x0030000a120d7981 */ /* 0x000f28000c1e1900 */
[----:B------:R-:W5:Y:S04]  /*1790*/  LDG.E R27, desc[UR10][R18.64+0x5000] ;  /* 0x0050000a121b7981 */ /* 0x000f68000c1e1900 */
[----:B------:R-:W5:Y:S04]  /*17a0*/  LDG.E R15, desc[UR10][R18.64+0x1000] ;  /* 0x0010000a120f7981 */ /* 0x000f68000c1e1900 */
[----:B------:R-:W5:Y:S04]  /*17b0*/  LDG.E R11, desc[UR10][R18.64] ;  /* 0x0000000a120b7981 */ /* 0x000f68000c1e1900 */
[----:B------:R-:W5:Y:S01]  /*17c0*/  LDG.E R25, desc[UR10][R18.64+0x2000] ;  /* 0x0020000a12197981 */ /* 0x000f62000c1e1900 */
[----:B--2---:R-:W-:-:S04]  /*17d0*/  FMUL R10, R29, UR8 ;  /* 0x000000081d0a7c20 */ /* 0x004fc80008400000 */
[C---:B------:R-:W-:Y:S01]  /*17e0*/  FMUL R10, R29.reuse, R10 ;  /* 0x0000000a1d0a7220 */ /* 0x040fe20000400000 */
[----:B------:R-:W-:-:S03]  /*17f0*/  FMUL R29, R29, UR9 ;  /* 0x000000091d1d7c20 */ /* 0x000fc60008400000 */
[C---:B---3--:R-:W-:Y:S01]  /*1800*/  FMUL R26, R10.reuse, R17 ;  /* 0x000000110a1a7220 */ /* 0x048fe20000400000 */
[C---:B----4-:R-:W-:Y:S01]  /*1810*/  FMUL R24, R10.reuse, R13 ;  /* 0x0000000d0a187220 */ /* 0x050fe20000400000 */
[----:B-----5:R-:W-:Y:S02]  /*1820*/  FMUL R10, R10, R27 ;  /* 0x0000001b0a0a7220 */ /* 0x020fe40000400000 */
[C---:B------:R-:W-:Y:S01]  /*1830*/  FFMA R15, R29.reuse, R15, R26 ;  /* 0x0000000f1d0f7223 */ /* 0x040fe2000000001a */
[----:B------:R-:W-:-:S03]  /*1840*/  FFMA R11, R29, R11, R24 ;  /* 0x0000000b1d0b7223 */ /* 0x000fc60000000018 */
[----:B------:R-:W-:Y:S01]  /*1850*/  FADD R15, R15, -UR9 ;  /* 0x800000090f0f7e21 */ /* 0x000fe20008000000 */
[----:B------:R-:W-:Y:S01]  /*1860*/  FFMA R10, R29, R25, R10 ;  /* 0x000000191d0a7223 */ /* 0x000fe2000000000a */
[----:B------:R-:W-:Y:S02]  /*1870*/  FMUL R11, R11, 0.5 ;  /* 0x3f0000000b0b7820 */ /* 0x000fe40000400000 */
[----:B------:R-:W-:Y:S01]  /*1880*/  FMUL R15, R15, 0.5 ;  /* 0x3f0000000f0f7820 */ /* 0x000fe20000400000 */
[----:B------:R-:W-:Y:S01]  /*1890*/  FMUL R13, R10, 0.5 ;  /* 0x3f0000000a0d7820 */ /* 0x000fe20000400000 */
[-C--:B0-----:R-:W-:Y:S02]  /*18a0*/  FMUL R11, R11, R0.reuse ;  /* 0x000000000b0b7220 */ /* 0x081fe40000400000 */
[-C--:B------:R-:W-:Y:S01]  /*18b0*/  FFMA R10, -R15, R0.reuse, 1 ;  /* 0x3f8000000f0a7423 */ /* 0x080fe20000000100 */
[-C--:B------:R-:W-:Y:S01]  /*18c0*/  FMUL R13, R13, R0.reuse ;  /* 0x000000000d0d7220 */ /* 0x080fe20000400000 */
[----:B------:R-:W-:Y:S01]  /*18d0*/  FADD R26, -R11, -RZ ;  /* 0x800000ff0b1a7221 */ /* 0x000fe20000000100 */
[----:B------:R-:W-:-:S02]  /*18e0*/  FFMA R0, R15, R0, 1 ;  /* 0x3f8000000f007423 */ /* 0x000fc40000000000 */
[----:B------:R-:W-:Y:S01]  /*18f0*/  STS [R3+0x1000], R10 ;  /* 0x0010000a03007388 */ /* 0x000fe20000000800 */
[----:B------:R-:W-:-:S03]  /*1900*/  FADD R28, -R13, -RZ ;  /* 0x800000ff0d1c7221 */ /* 0x000fc60000000100 */
[----:B------:R-:W-:Y:S04]  /*1910*/  STS [R3], R26 ;  /* 0x0000001a03007388 */ /* 0x000fe80000000800 */
[----:B------:R-:W-:Y:S04]  /*1920*/  STS [R3+0x2000], R28 ;  /* 0x0020001c03007388 */ /* 0x000fe80000000800 */
[----:B------:R-:W0:Y:S04]  /*1930*/  LDS R17, [R7] ;  /* 0x0000000007117984 */ /* 0x000e280000000800 */
[----:B------:R-:W1:Y:S04]  /*1940*/  LDS R24, [R7+-0x4] ;  /* 0xfffffc0007187984 */ /* 0x000e680000000800 */
[----:B------:R-:W2:Y:S01]  /*1950*/  LDS R25, [R7+0x4] ;  /* 0x0000040007197984 */ /* 0x000ea20000000800 */
[----:B0-----:R-:W-:-:S04]  /*1960*/  FMUL R0, R0, R17 ;  /* 0x0000001100007220 */ /* 0x001fc80000400000 */
[----:B-1----:R-:W-:-:S04]  /*1970*/  FFMA R0, R11, R24, R0 ;  /* 0x000000180b007223 */ /* 0x002fc80000000000 */
[----:B--2---:R-:W-:-:S05]  /*1980*/  FFMA R25, R13, R25, R0 ;  /* 0x000000190d197223 */ /* 0x004fca0000000000 */
[----:B------:R2:W-:Y:S02]  /*1990*/  STS [R8], R25 ;  /* 0x0000001908007388 */ /* 0x0005e40000000800 */
.L_x_38:
[----:B------:R-:W-:Y:S05]  /*19a0*/  BSYNC.RECONVERGENT B0 ;  /* 0x0000000000007941 */ /* 0x000fea0003800200 */
.L_x_36:
[----:B------:R-:W3:Y:S02]  /*19b0*/  LDCU UR6, c[0x0][0x3a8] ;  /* 0x00007500ff0677ac */ /* 0x000ee40008000800 */
[----:B---3--:R-:W-:Y:S01]  /*19c0*/  UISETP.GE.AND UP0, UPT, UR6, 0x2, UPT ;  /* 0x000000020600788c */ /* 0x008fe2000bf06270 */
[----:B------:R-:W-:Y:S08]  /*19d0*/  BAR.SYNC.DEFER_BLOCKING 0x0 ;  /* 0x0000000000007b1d */ /* 0x000ff00000010000 */
[----:B------:R-:W-:Y:S05]  /*19e0*/  BRA.U !UP0, `(.L_x_40) ;  /* 0x0000000508387547 */ /* 0x000fea000b800000 */
[----:B------:R-:W-:Y:S01]  /*19f0*/  HFMA2 R26, -RZ, RZ, 0, 5.9604644775390625e-08 ;  /* 0x00000001ff1a7431 */ /* 0x000fe200000001ff */
[----:B------:R-:W3:Y:S06]  /*1a00*/  LDCU UR9, c[0x0][0x3a8] ;  /* 0x00007500ff0977ac */ /* 0x000eec0008000800 */
.L_x_49:
[----:B----4-:R4:W0:Y:S01]  /*1a10*/  LDS R15, [R8] ;  /* 0x00000000080f7984 */ /* 0x0108220000000800 */
[----:B------:R-:W-:Y:S01]  /*1a20*/  ISETP.GE.AND P0, PT, R9, R26, PT ;  /* 0x0000001a0900720c */ /* 0x000fe20003f06270 */
[----:B------:R-:W-:Y:S02]  /*1a30*/  BSSY.RECONVERGENT B2, `(.L_x_41) ;  /* 0x0000023000027945 */ /* 0x000fe40003800200 */
[----:B------:R4:W0:Y:S10]  /*1a40*/  LDS R24, [R3+0x1000] ;  /* 0x0010000003187984 */ /* 0x0008340000000800 */
[----:B----4-:R-:W-:Y:S05]  /*1a50*/  @!P0 BRA `(.L_x_42) ;  /* 0x0000000000808947 */ /* 0x010fea0003800000 */
[----:B------:R-:W4:Y:S01]  /*1a60*/  S2UR UR8, SR_CgaCtaId ;  /* 0x00000000000879c3 */ /* 0x000f220000008800 */
[----:B------:R-:W-:Y:S01]  /*1a70*/  UMOV UR6, 0x400 ;  /* 0x0000040000067882 */ /* 0x000fe20000000000 */
[----:B------:R-:W-:Y:S01]  /*1a80*/  IADD3 R12, PT, PT, R9, -R26, RZ ;  /* 0x8000001a090c7210 */ /* 0x000fe20007ffe0ff */
[----:B------:R-:W-:Y:S01]  /*1a90*/  UIADD3 UR6, UPT, UPT, UR6, 0x2000, URZ ;  /* 0x0000200006067890 */ /* 0x000fe2000fffe0ff */
[----:B------:R-:W-:Y:S01]  /*1aa0*/  LDS R27, [R3] ;  /* 0x00000000031b7984 */ /* 0x000fe20000000800 */
[----:B------:R-:W-:Y:S02]  /*1ab0*/  BSSY.RECONVERGENT B3, `(.L_x_43) ;  /* 0x0000010000037945 */ /* 0x000fe40003800200 */
[----:B----4-:R-:W-:-:S06]  /*1ac0*/  ULEA UR6, UR8, UR6, 0x18 ;  /* 0x0000000608067291 */ /* 0x010fcc000f8ec0ff */
[----:B------:R-:W-:-:S05]  /*1ad0*/  LEA R17, R12, UR6, 0x2 ;  /* 0x000000060c117c11 */ /* 0x000fca000f8e10ff */
[----:B------:R-:W1:Y:S02]  /*1ae0*/  LDS R28, [R17+0x1000] ;  /* 0x00100000111c7984 */ /* 0x000e640000000800 */
[----:B-1----:R-:W1:Y:S08]  /*1af0*/  MUFU.RCP R0, R28 ;  /* 0x0000001c00007308 */ /* 0x002e700000001000 */
[----:B------:R-:W4:Y:S01]  /*1b00*/  FCHK P0, -R27, R28 ;  /* 0x0000001c1b007302 */ /* 0x000f220000000100 */
[----:B-1----:R-:W-:-:S04]  /*1b10*/  FFMA R11, -R28, R0, 1 ;  /* 0x3f8000001c0b7423 */ /* 0x002fc80000000100 */
[----:B------:R-:W-:-:S04]  /*1b20*/  FFMA R0, R0, R11, R0 ;  /* 0x0000000b00007223 */ /* 0x000fc80000000000 */
[----:B------:R-:W-:-:S04]  /*1b30*/  FFMA R11, -R27, R0, RZ ;  /* 0x000000001b0b7223 */ /* 0x000fc800000001ff */
[----:B------:R-:W-:-:S04]  /*1b40*/  FFMA R10, -R28, R11, -R27 ;  /* 0x0000000b1c0a7223 */ /* 0x000fc8000000091b */
[----:B------:R-:W-:Y:S01]  /*1b50*/  FFMA R0, R0, R10, R11 ;  /* 0x0000000a00007223 */ /* 0x000fe2000000000b */
[----:B----4-:R-:W-:Y:S06]  /*1b60*/  @!P0 BRA `(.L_x_44) ;  /* 0x0000000000108947 */ /* 0x010fec0003800000 */
[----:B------:R-:W-:Y:S01]  /*1b70*/  FADD R27, -R27, -RZ ;  /* 0x800000ff1b1b7221 */ /* 0x000fe20000000100 */
[----:B------:R-:W-:Y:S02]  /*1b80*/  MOV R0, R28 ;  /* 0x0000001c00007202 */ /* 0x000fe40000000f00 */
[----:B------:R-:W-:-:S07]  /*1b90*/  MOV R10, 0x1bb0 ;  /* 0x00001bb0000a7802 */ /* 0x000fce0000000f00 */
[----:B0-23--:R-:W-:Y:S05]  /*1ba0*/  CALL.REL.NOINC `($__internal_0_$__cuda_sm3x_div_rn_noftz_f32_slowpath) ;  /* 0x0000001000107944 */ /* 0x00dfea0003c00000 */
.L_x_44:
[----:B---3--:R-:W-:Y:S05]  /*1bb0*/  BSYNC.RECONVERGENT B3 ;  /* 0x0000000000037941 */ /* 0x008fea0003800200 */
.L_x_43:
[----:B------:R-:W1:Y:S01]  /*1bc0*/  S2UR UR8, SR_CgaCtaId ;  /* 0x00000000000879c3 */ /* 0x000e620000008800 */
[----:B------:R-:W-:Y:S01]  /*1bd0*/  UMOV UR6, 0x400 ;  /* 0x0000040000067882 */ /* 0x000fe20000000000 */
[----:B------:R-:W3:Y:S04]  /*1be0*/  LDS R11, [R17+0x2000] ;  /* 0x00200000110b7984 */ /* 0x000ee80000000800 */
[----:B0-----:R-:W0:Y:S01]  /*1bf0*/  LDS R13, [R17] ;  /* 0x00000000110d7984 */ /* 0x001e220000000800 */
[----:B-1----:R-:W-:-:S06]  /*1c00*/  ULEA UR6, UR8, UR6, 0x18 ;  /* 0x0000000608067291 */ /* 0x002fcc000f8ec0ff */
[----:B------:R-:W-:-:S06]  /*1c10*/  LEA R10, R12, UR6, 0x2 ;  /* 0x000000060c0a7c11 */ /* 0x000fcc000f8e10ff */
[----:B------:R-:W1:Y:S01]  /*1c20*/  LDS R10, [R10] ;  /* 0x000000000a0a7984 */ /* 0x000e620000000800 */
[-C--:B---3--:R-:W-:Y:S01]  /*1c30*/  FFMA R24, R11, R0.reuse, R24 ;  /* 0x000000000b187223 */ /* 0x088fe20000000018 */
[-C--:B0-----:R-:W-:Y:S01]  /*1c40*/  FMUL R12, R13, R0.reuse ;  /* 0x000000000d0c7220 */ /* 0x081fe20000400000 */
[----:B-1----:R-:W-:-:S07]  /*1c50*/  FFMA R15, R10, R0, R15 ;  /* 0x000000000a0f7223 */ /* 0x002fce000000000f */
.L_x_42:
[----:B---3--:R-:W-:Y:S05]  /*1c60*/  BSYNC.RECONVERGENT B2 ;  /* 0x0000000000027941 */ /* 0x008fea0003800200 */
.L_x_41:
[----:B-1----:R-:W-:Y:S01]  /*1c70*/  IADD3 R0, PT, PT, R9, R26, RZ ;  /* 0x0000001a09007210 */ /* 0x002fe20007ffe0ff */
[----:B------:R-:W-:Y:S03]  /*1c80*/  BSSY.RECONVERGENT B2, `(.L_x_45) ;  /* 0x000001b000027945 */ /* 0x000fe60003800200 */
[----:B------:R-:W-:-:S13]  /*1c90*/  ISETP.GE.AND P0, PT, R0, UR9, PT ;  /* 0x0000000900007c0c */ /* 0x000fda000bf06270 */
[----:B------:R-:W-:Y:S05]  /*1ca0*/  @P0 BRA `(.L_x_46) ;  /* 0x0000000000600947 */ /* 0x000fea0003800000 */
[----:B------:R-:W-:Y:S01]  /*1cb0*/  LEA R17, R26, R3, 0x2 ;  /* 0x000000031a117211 */ /* 0x000fe200078e10ff */
[----:B------:R-:W-:Y:S01]  /*1cc0*/  LDS R27, [R3+0x2000] ;  /* 0x00200000031b7984 */ /* 0x000fe20000000800 */
[----:B------:R-:W-:Y:S03]  /*1cd0*/  BSSY.RECONVERGENT B3, `(.L_x_47) ;  /* 0x000000e000037945 */ /* 0x000fe60003800200 */
[----:B------:R-:W1:Y:S02]  /*1ce0*/  LDS R14, [R17+0x1000] ;  /* 0x00100000110e7984 */ /* 0x000e640000000800 */
[----:B-1----:R-:W1:Y:S08]  /*1cf0*/  MUFU.RCP R0, R14 ;  /* 0x0000000e00007308 */ /* 0x002e700000001000 */
[----:B------:R-:W3:Y:S01]  /*1d00*/  FCHK P0, -R27, R14 ;  /* 0x0000000e1b007302 */ /* 0x000ee20000000100 */
[----:B-1----:R-:W-:-:S04]  /*1d10*/  FFMA R11, -R14, R0, 1 ;  /* 0x3f8000000e0b7423 */ /* 0x002fc80000000100 */
[----:B------:R-:W-:-:S04]  /*1d20*/  FFMA R0, R0, R11, R0 ;  /* 0x0000000b00007223 */ /* 0x000fc80000000000 */
[----:B------:R-:W-:-:S04]  /*1d30*/  FFMA R11, -R27, R0, RZ ;  /* 0x000000001b0b7223 */ /* 0x000fc800000001ff */
[----:B------:R-:W-:-:S04]  /*1d40*/  FFMA R10, -R14, R11, -R27 ;  /* 0x0000000b0e0a7223 */ /* 0x000fc8000000091b */
[----:B------:R-:W-:Y:S01]  /*1d50*/  FFMA R0, R0, R10, R11 ;  /* 0x0000000a00007223 */ /* 0x000fe2000000000b */
[----:B---3--:R-:W-:Y:S06]  /*1d60*/  @!P0 BRA `(.L_x_48) ;  /* 0x0000000000108947 */ /* 0x008fec0003800000 */
[----:B------:R-:W-:Y:S01]  /*1d70*/  FADD R27, -R27, -RZ ;  /* 0x800000ff1b1b7221 */ /* 0x000fe20000000100 */
[----:B------:R-:W-:Y:S02]  /*1d80*/  MOV R0, R14 ;  /* 0x0000000e00007202 */ /* 0x000fe40000000f00 */
[----:B------:R-:W-:-:S07]  /*1d90*/  MOV R10, 0x1db0 ;  /* 0x00001db0000a7802 */ /* 0x000fce0000000f00 */
[----:B0-2---:R-:W-:Y:S05]  /*1da0*/  CALL.REL.NOINC `($__internal_0_$__cuda_sm3x_div_rn_noftz_f32_slowpath) ;  /* 0x0000000c00907944 */ /* 0x005fea0003c00000 */
.L_x_48:
[----:B------:R-:W-:Y:S05]  /*1db0*/  BSYNC.RECONVERGENT B3 ;  /* 0x0000000000037941 */ /* 0x000fea0003800200 */
.L_x_47:
[----:B------:R-:W-:Y:S01]  /*1dc0*/  LEA R10, R26, R8, 0x2 ;  /* 0x000000081a0a7211 */ /* 0x000fe200078e10ff */
[----:B------:R-:W1:Y:S04]  /*1dd0*/  LDS R11, [R17] ;  /* 0x00000000110b7984 */ /* 0x000e680000000800 */
[----:B0-----:R-:W0:Y:S04]  /*1de0*/  LDS R13, [R17+0x2000] ;  /* 0x00200000110d7984 */ /* 0x001e280000000800 */
[----:B------:R-:W3:Y:S01]  /*1df0*/  LDS R10, [R10] ;  /* 0x000000000a0a7984 */ /* 0x000ee20000000800 */
[-C--:B-1----:R-:W-:Y:S01]  /*1e00*/  FFMA R24, R11, R0.reuse, R24 ;  /* 0x000000000b187223 */ /* 0x082fe20000000018 */
[-C--:B0-----:R-:W-:Y:S01]  /*1e10*/  FMUL R14, R13, R0.reuse ;  /* 0x000000000d0e7220 */ /* 0x081fe20000400000 */
[----:B---3--:R-:W-:-:S07]  /*1e20*/  FFMA R15, R10, R0, R15 ;  /* 0x000000000a0f7223 */ /* 0x008fce000000000f */
.L_x_46:
[----:B------:R-:W-:Y:S05]  /*1e30*/  BSYNC.RECONVERGENT B2 ;  /* 0x0000000000027941 */ /* 0x000fea0003800200 */
.L_x_45:
[----:B------:R-:W-:Y:S01]  /*1e40*/  BAR.SYNC.DEFER_BLOCKING 0x0 ;  /* 0x0000000000007b1d */ /* 0x000fe20000010000 */
[----:B------:R-:W-:-:S04]  /*1e50*/  SHF.L.U32 R26, R26, 0x1, RZ ;  /* 0x000000011a1a7819 */ /* 0x000fc800000006ff */
[----:B------:R-:W-:Y:S01]  /*1e60*/  ISETP.GE.AND P0, PT, R26, UR9, PT ;  /* 0x000000091a007c0c */ /* 0x000fe2000bf06270 */
[----:B------:R4:W-:Y:S04]  /*1e70*/  STS [R3], R12 ;  /* 0x0000000c03007388 */ /* 0x0009e80000000800 */
[----:B------:R4:W-:Y:S04]  /*1e80*/  STS [R3+0x2000], R14 ;  /* 0x0020000e03007388 */ /* 0x0009e80000000800 */
[----:B0-----:R4:W-:Y:S04]  /*1e90*/  STS [R8], R15 ;  /* 0x0000000f08007388 */ /* 0x0019e80000000800 */
[----:B------:R4:W-:Y:S01]  /*1ea0*/  STS [R3+0x1000], R24 ;  /* 0x0010001803007388 */ /* 0x0009e20000000800 */
[----:B------:R-:W-:Y:S06]  /*1eb0*/  BAR.SYNC.DEFER_BLOCKING 0x0 ;  /* 0x0000000000007b1d */ /* 0x000fec0000010000 */
[----:B------:R-:W-:Y:S05]  /*1ec0*/  @!P0 BRA `(.L_x_49) ;  /* 0xfffffff800d08947 */ /* 0x000fea000383ffff */
.L_x_40:
[----:B-1----:R-:W1:Y:S01]  /*1ed0*/  LDS R0, [R3+0x1000] ;  /* 0x0010000003007984 */ /* 0x002e620000000800 */
[----:B------:R-:W-:Y:S01]  /*1ee0*/  BSSY.RECONVERGENT B2, `(.L_x_50) ;  /* 0x000000e000027945 */ /* 0x000fe20003800200 */
[----:B------:R-:W-:Y:S02]  /*1ef0*/  ISETP.NE.AND P2, PT, R9, RZ, PT ;  /* 0x000000ff0900720c */ /* 0x000fe40003f45270 */
[----:B------:R-:W3:Y:S01]  /*1f00*/  LDS R27, [R8] ;  /* 0x00000000081b7984 */ /* 0x000ee20000000800 */
[----:B-1----:R-:W1:Y:S08]  /*1f10*/  MUFU.RCP R11, R0 ;  /* 0x00000000000b7308 */ /* 0x002e700000001000 */
[----:B---3--:R-:W3:Y:S01]  /*1f20*/  FCHK P0, R27, R0 ;  /* 0x000000001b007302 */ /* 0x008ee20000000000 */
[----:B-1----:R-:W-:-:S04]  /*1f30*/  FFMA R10, -R0, R11, 1 ;  /* 0x3f800000000a7423 */ /* 0x002fc8000000010b */
[----:B------:R-:W-:-:S04]  /*1f40*/  FFMA R10, R11, R10, R11 ;  /* 0x0000000a0b0a7223 */ /* 0x000fc8000000000b */
[----:B------:R-:W-:-:S04]  /*1f50*/  FFMA R11, R27, R10, RZ ;  /* 0x0000000a1b0b7223 */ /* 0x000fc800000000ff */
[----:B0-----:R-:W-:-:S04]  /*1f60*/  FFMA R13, -R0, R11, R27 ;  /* 0x0000000b000d7223 */ /* 0x001fc8000000011b */
[----:B------:R-:W-:Y:S01]  /*1f70*/  FFMA R11, R10, R13, R11 ;  /* 0x0000000d0a0b7223 */ /* 0x000fe2000000000b */
[----:B---3--:R-:W-:Y:S06]  /*1f80*/  @!P0 BRA `(.L_x_51) ;  /* 0x00000000000c8947 */ /* 0x008fec0003800000 */
[----:B------:R-:W-:-:S07]  /*1f90*/  MOV R10, 0x1fb0 ;  /* 0x00001fb0000a7802 */ /* 0x000fce0000000f00 */
[----:B--2-4-:R-:W-:Y:S05]  /*1fa0*/  CALL.REL.NOINC `($__internal_0_$__cuda_sm3x_div_rn_noftz_f32_slowpath) ;  /* 0x0000000c00107944 */ /* 0x014fea0003c00000 */
[----:B------:R-:W-:-:S07]  /*1fb0*/  MOV R11, R0 ;  /* 0x00000000000b7202 */ /* 0x000fce0000000f00 */
.L_x_51:
[----:B------:R-:W-:Y:S05]  /*1fc0*/  BSYNC.RECONVERGENT B2 ;  /* 0x0000000000027941 */ /* 0x000fea0003800200 */
.L_x_50:
[----:B------:R-:W-:Y:S01]  /*1fd0*/  STS [R8], R11 ;  /* 0x0000000b08007388 */ /* 0x000fe20000000800 */
[----:B------:R-:W0:Y:S01]  /*1fe0*/  LDCU UR6, c[0x0][0x3a4] ;  /* 0x00007480ff0677ac */ /* 0x000e220008000800 */
[----:B------:R-:W-:Y:S01]  /*1ff0*/  BSSY.RECONVERGENT B0, `(.L_x_52) ;  /* 0x000004f000007945 */ /* 0x000fe20003800200 */
[----:B------:R-:W-:Y:S06]  /*2000*/  BAR.SYNC.DEFER_BLOCKING 0x0 ;  /* 0x0000000000007b1d */ /* 0x000fec0000010000 */
[----:B------:R-:W0:Y:S02]  /*2010*/  LDS R0, [R8] ;  /* 0x0000000008007984 */ /* 0x000e240000000800 */
[----:B0-----:R-:W-:-:S05]  /*2020*/  FADD R13, R0, -UR6 ;  /* 0x80000006000d7e21 */ /* 0x001fca0008000000 */
[----:B------:R-:W-:-:S05]  /*2030*/  FMNMX3 R13, R13, RZ, R0, !PT ;  /* 0x000000ff0d0d7276 */ /* 0x000fca0007800000 */
[----:B------:R0:W-:Y:S01]  /*2040*/  STS [R8], R13 ;  /* 0x0000000d08007388 */ /* 0x0001e20000000800 */
[----:B------:R-:W-:Y:S06]  /*2050*/  BAR.SYNC.DEFER_BLOCKING 0x0 ;  /* 0x0000000000007b1d */ /* 0x000fec0000010000 */
[----:B------:R-:W-:Y:S05]  /*2060*/  @P2 BRA `(.L_x_53) ;  /* 0x0000000000242947 */ /* 0x000fea0003800000 */
[----:B------:R-:W1:Y:S01]  /*2070*/  S2UR UR8, SR_CgaCtaId ;  /* 0x00000000000879c3 */ /* 0x000e620000008800 */
[----:B------:R-:W-:Y:S02]  /*2080*/  UMOV UR6, 0x400 ;  /* 0x0000040000067882 */ /* 0x000fe40000000000 */
[----:B-1----:R-:W-:-:S09]  /*2090*/  ULEA UR6, UR8, UR6, 0x18 ;  /* 0x0000000608067291 */ /* 0x002fd2000f8ec0ff */
[----:B------:R-:W1:Y:S04]  /*20a0*/  LDS R0, [UR6] ;  /* 0x00000006ff007984 */ /* 0x000e680008000800 */
[----:B------:R3:W-:Y:S04]  /*20b0*/  STS [UR6+0x3000], R6 ;  /* 0x00300006ff007988 */ /* 0x0007e80008000806 */
[----:B------:R-:W-:Y:S01]  /*20c0*/  STS [UR6+0x4000], RZ ;  /* 0x004000ffff007988 */ /* 0x000fe20008000806 */
[----:B-1----:R-:W-:-:S05]  /*20d0*/  FMUL R0, R5, R0 ;  /* 0x0000000005007220 */ /* 0x002fca0000400000 */
[----:B------:R3:W-:Y:S01]  /*20e0*/  STS [UR6+0x1000], R0 ;  /* 0x00100000ff007988 */ /* 0x0007e20008000806 */
[----:B------:R-:W-:Y:S05]  /*20f0*/  BRA `(.L_x_54) ;  /* 0x0000000000f87947 */ /* 0x000fea0003800000 */
.L_x_53:
[----:B------:R-:W-:-:S13]  /*2100*/  ISETP.NE.AND P0, PT, R9, UR5, PT ;  /* 0x0000000509007c0c */ /* 0x000fda000bf05270 */
[----:B------:R-:W-:Y:S05]  /*2110*/  @P0 BRA `(.L_x_55) ;  /* 0x00000000004c0947 */ /* 0x000fea0003800000 */
[----:B------:R-:W3:Y:S01]  /*2120*/  LDG.E R0, desc[UR10][R22.64] ;  /* 0x0000000a16007981 */ /* 0x000ee2000c1e1900 */
[----:B------:R-:W3:Y:S01]  /*2130*/  LDCU UR6, c[0x0][0x39c] ;  /* 0x00007380ff0677ac */ /* 0x000ee20008000800 */
[----:B------:R-:W1:Y:S01]  /*2140*/  LDC R17, c[0x0][0x3a0] ;  /* 0x0000e800ff117b82 */ /* 0x000e620000000800 */
[----:B---3--:R-:W-:-:S04]  /*2150*/  FMUL R0, R0, UR6 ;  /* 0x0000000600007c20 */ /* 0x008fc80008400000 */
[C---:B------:R-:W-:Y:S01]  /*2160*/  FMUL R10, R0.reuse, -0.5 ;  /* 0xbf000000000a7820 */ /* 0x040fe20000400000 */
[----:B------:R-:W-:-:S03]  /*2170*/  FADD R0, -R0, UR6 ;  /* 0x0000000600007e21 */ /* 0x000fc60008000100 */
[----:B-1----:R-:W-:Y:S01]  /*2180*/  FMUL R10, R10, R17 ;  /* 0x000000110a0a7220 */ /* 0x002fe20000400000 */
[----:B------:R-:W-:-:S03]  /*2190*/  FMUL R0, R0, -0.5 ;  /* 0xbf00000000007820 */ /* 0x000fc60000400000 */
[----:B----4-:R-:W-:Y:S01]  /*21a0*/  FADD R24, -R10, -RZ ;  /* 0x800000ff0a187221 */ /* 0x010fe20000000100 */
[CC--:B------:R-:W-:Y:S01]  /*21b0*/  FFMA R11, -R0.reuse, R17.reuse, 1 ;  /* 0x3f800000000b7423 */ /* 0x0c0fe20000000111 */
[----:B------:R-:W-:-:S03]  /*21c0*/  FFMA R0, R0, R17, 1 ;  /* 0x3f80000000007423 */ /* 0x000fc60000000011 */
[----:B------:R-:W-:Y:S04]  /*21d0*/  STS [R3], R24 ;  /* 0x0000001803007388 */ /* 0x000fe80000000800 */
[----:B------:R-:W-:Y:S04]  /*21e0*/  STS [R2+0xffc], R11 ;  /* 0x000ffc0b02007388 */ /* 0x000fe80000000800 */
[----:B------:R-:W1:Y:S04]  /*21f0*/  LDS R15, [R8] ;  /* 0x00000000080f7984 */ /* 0x000e680000000800 */
[----:B0-----:R-:W0:Y:S01]  /*2200*/  LDS R13, [R4+-0x8] ;  /* 0xfffff800040d7984 */ /* 0x001e220000000800 */
[----:B-1----:R-:W-:-:S04]  /*2210*/  FMUL R15, R0, R15 ;  /* 0x0000000f000f7220 */ /* 0x002fc80000400000 */
[----:B0-----:R-:W-:-:S05]  /*2220*/  FFMA R10, R10, R13, R15 ;  /* 0x0000000d0a0a7223 */ /* 0x001fca000000000f */
[----:B------:R3:W-:Y:S01]  /*2230*/  STS [R7], R10 ;  /* 0x0000000a07007388 */ /* 0x0007e20000000800 */
[----:B------:R-:W-:Y:S05]  /*2240*/  BRA `(.L_x_54) ;  /* 0x0000000000a47947 */ /* 0x000fea0003800000 */
.L_x_55:
[----:B------:R-:W1:Y:S02]  /*2250*/  LDCU UR6, c[0x0][0x3a8] ;  /* 0x00007500ff0677ac */ /* 0x000e640008000800 */
[----:B-1----:R-:W-:-:S13]  /*2260*/  ISETP.GE.AND P0, PT, R9, UR6, PT ;  /* 0x0000000609007c0c */ /* 0x002fda000bf06270 */
[----:B------:R-:W-:Y:S05]  /*2270*/  @P0 BRA `(.L_x_54) ;  /* 0x0000000000980947 */ /* 0x000fea0003800000 */
[----:B------:R-:W3:Y:S01]  /*2280*/  LDG.E R29, desc[UR10][R22.64] ;  /* 0x0000000a161d7981 */ /* 0x000ee2000c1e1900 */
[----:B------:R-:W3:Y:S01]  /*2290*/  LDCU.64 UR8, c[0x0][0x398] ;  /* 0x00007300ff0877ac */ /* 0x000ee20008000a00 */
[----:B------:R-:W1:Y:S02]  /*22a0*/  LDC R0, c[0x0][0x3a0] ;  /* 0x0000e800ff007b82 */ /* 0x000e640000000800 */
[----:B------:R-:W5:Y:S04]  /*22b0*/  LDG.E R17, desc[UR10][R18.64+0x4000] ;  /* 0x0040000a12117981 */ /* 0x000f68000c1e1900 */
[----:B0-----:R-:W5:Y:S04]  /*22c0*/  LDG.E R13, desc[UR10][R18.64+0x3000] ;  /* 0x0030000a120d7981 */ /* 0x001f68000c1e1900 */
[----:B------:R-:W5:Y:S04]  /*22d0*/  LDG.E R27, desc[UR10][R18.64+0x5000] ;  /* 0x0050000a121b7981 */ /* 0x000f68000c1e1900 */
[----:B----4-:R-:W4:Y:S04]  /*22e0*/  LDG.E R15, desc[UR10][R18.64+0x1000] ;  /* 0x0010000a120f7981 */ /* 0x010f28000c1e1900 */
[----:B------:R-:W4:Y:S04]  /*22f0*/  LDG.E R11, desc[UR10][R18.64] ;  /* 0x0000000a120b7981 */ /* 0x000f28000c1e1900 */
[----:B--2---:R-:W2:Y:S01]  /*2300*/  LDG.E R25, desc[UR10][R18.64+0x2000] ;  /* 0x0020000a12197981 */ /* 0x004ea2000c1e1900 */
[----:B---3--:R-:W-:-:S04]  /*2310*/  FMUL R10, R29, UR8 ;  /* 0x000000081d0a7c20 */ /* 0x008fc80008400000 */
[C---:B------:R-:W-:Y:S01]  /*2320*/  FMUL R10, R29.reuse, R10 ;  /* 0x0000000a1d0a7220 */ /* 0x040fe20000400000 */
[----:B------:R-:W-:-:S03]  /*2330*/  FMUL R29, R29, UR9 ;  /* 0x000000091d1d7c20 */ /* 0x000fc60008400000 */
[C---:B-----5:R-:W-:Y:S01]  /*2340*/  FMUL R26, R10.reuse, R17 ;  /* 0x000000110a1a7220 */ /* 0x060fe20000400000 */
[C---:B------:R-:W-:Y:S01]  /*2350*/  FMUL R24, R10.reuse, R13 ;  /* 0x0000000d0a187220 */ /* 0x040fe20000400000 */
[----:B------:R-:W-:Y:S02]  /*2360*/  FMUL R10, R10, R27 ;  /* 0x0000001b0a0a7220 */ /* 0x000fe40000400000 */
[C---:B----4-:R-:W-:Y:S01]  /*2370*/  FFMA R15, R29.reuse, R15, R26 ;  /* 0x0000000f1d0f7223 */ /* 0x050fe2000000001a */
[----:B------:R-:W-:-:S03]  /*2380*/  FFMA R11, R29, R11, R24 ;  /* 0x0000000b1d0b7223 */ /* 0x000fc60000000018 */
[----:B------:R-:W-:Y:S01]  /*2390*/  FADD R15, R15, -UR9 ;  /* 0x800000090f0f7e21 */ /* 0x000fe20008000000 */
[----:B--2---:R-:W-:Y:S01]  /*23a0*/  FFMA R10, R29, R25, R10 ;  /* 0x000000191d0a7223 */ /* 0x004fe2000000000a */
[----:B------:R-:W-:Y:S02]  /*23b0*/  FMUL R11, R11, 0.5 ;  /* 0x3f0000000b0b7820 */ /* 0x000fe40000400000 */
[----:B------:R-:W-:Y:S01]  /*23c0*/  FMUL R15, R15, 0.5 ;  /* 0x3f0000000f0f7820 */ /* 0x000fe20000400000 */
[----:B------:R-:W-:Y:S01]  /*23d0*/  FMUL R13, R10, 0.5 ;  /* 0x3f0000000a0d7820 */ /* 0x000fe20000400000 */
[-C--:B-1----:R-:W-:Y:S02]  /*23e0*/  FMUL R11, R11, R0.reuse ;  /* 0x000000000b0b7220 */ /* 0x082fe40000400000 */
        /* <DEDUP_REMOVED lines=15> */
.L_x_54:
[----:B------:R-:W-:Y:S05]  /*24e0*/  BSYNC.RECONVERGENT B0 ;  /* 0x0000000000007941 */ /* 0x000fea0003800200 */
.L_x_52:
[----:B------:R-:W5:Y:S02]  /*24f0*/  LDCU UR6, c[0x0][0x3a8] ;  /* 0x00007500ff0677ac */ /* 0x000f640008000800 */
[----:B-----5:R-:W-:Y:S01]  /*2500*/  UISETP.GE.AND UP0, UPT, UR6, 0x2, UPT ;  /* 0x000000020600788c */ /* 0x020fe2000bf06270 */
[----:B------:R-:W-:Y:S08]  /*2510*/  BAR.SYNC.DEFER_BLOCKING 0x0 ;  /* 0x0000000000007b1d */ /* 0x000ff00000010000 */
[----:B------:R-:W-:Y:S05]  /*2520*/  BRA.U !UP0, `(.L_x_56) ;  /* 0x00000005083c7547 */ /* 0x000fea000b800000 */
[----:B------:R-:W-:Y:S01]  /*2530*/  HFMA2 R28, -RZ, RZ, 0, 5.9604644775390625e-08 ;  /* 0x00000001ff1c7431 */ /* 0x000fe200000001ff */
[----:B------:R-:W0:Y:S06]  /*2540*/  LDCU UR9, c[0x0][0x3a8] ;  /* 0x00007500ff0977ac */ /* 0x000e2c0008000800 */
.L_x_65:
[----:B0-----:R0:W0:Y:S01]  /*2550*/  LDS R26, [R7] ;  /* 0x00000000071a7984 */ /* 0x0010220000000800 */
[----:B------:R-:W-:Y:S01]  /*2560*/  ISETP.GE.AND P0, PT, R9, R28, PT ;  /* 0x0000001c0900720c */ /* 0x000fe20003f06270 */
[----:B------:R-:W-:Y:S02]  /*2570*/  BSSY.RECONVERGENT B2, `(.L_x_57) ;  /* 0x0000024000027945 */ /* 0x000fe40003800200 */
[----:B----4-:R4:W0:Y:S10]  /*2580*/  LDS R24, [R3+0x1000] ;  /* 0x0010000003187984 */ /* 0x0108340000000800 */
        /* <DEDUP_REMOVED lines=10> */
[----:B-1-3--:R-:W1:Y:S08]  /*2630*/  MUFU.RCP R0, R30 ;  /* 0x0000001e00007308 */ /* 0x00ae700000001000 */
        /* <DEDUP_REMOVED lines=11> */
.L_x_60:
[----:B0-----:R-:W-:Y:S05]  /*26f0*/  BSYNC.RECONVERGENT B3 ;  /* 0x0000000000037941 */ /* 0x001fea0003800200 */
.L_x_59:
[----:B------:R-:W0:Y:S01]  /*2700*/  S2UR UR8, SR_CgaCtaId ;  /* 0x00000000000879c3 */ /* 0x000e220000008800 */
[----:B------:R-:W-:Y:S01]  /*2710*/  UMOV UR6, 0x400 ;  /* 0x0000040000067882 */ /* 0x000fe20000000000 */
[----:B------:R-:W1:Y:S01]  /*2720*/  LDS R11, [R15+0x2000] ;  /* 0x002000000f0b7984 */ /* 0x000e620000000800 */
[----:B------:R-:W-:-:S03]  /*2730*/  UIADD3 UR6, UPT, UPT, UR6, 0x1000, URZ ;  /* 0x0000100006067890 */ /* 0x000fc6000fffe0ff */
[----:B------:R-:W3:Y:S01]  /*2740*/  LDS R13, [R15] ;  /* 0x000000000f0d7984 */ /* 0x000ee20000000800 */
[----:B0-----:R-:W-:-:S06]  /*2750*/  ULEA UR6, UR8, UR6, 0x18 ;  /* 0x0000000608067291 */ /* 0x001fcc000f8ec0ff */
[----:B------:R-:W-:-:S06]  /*2760*/  LEA R17, R17, UR6, 0x2 ;  /* 0x0000000611117c11 */ /* 0x000fcc000f8e10ff */
[----:B------:R-:W0:Y:S01]  /*2770*/  LDS R17, [R17] ;  /* 0x0000000011117984 */ /* 0x000e220000000800 */
[-C--:B-1----:R-:W-:Y:S01]  /*2780*/  FFMA R24, R11, R0.reuse, R24 ;  /* 0x000000000b187223 */ /* 0x082fe20000000018 */
[-C--:B---3--:R-:W-:Y:S01]  /*2790*/  FMUL R34, R13, R0.reuse ;  /* 0x000000000d227220 */ /* 0x088fe20000400000 */
[----:B0-----:R-:W-:-:S07]  /*27a0*/  FFMA R26, R17, R0, R26 ;  /* 0x00000000111a7223 */ /* 0x001fce000000001a */
.L_x_58:
[----:B0-----:R-:W-:Y:S05]  /*27b0*/  BSYNC.RECONVERGENT B2 ;  /* 0x0000000000027941 */ /* 0x001fea0003800200 */
.L_x_57:
[----:B-1-3--:R-:W-:Y:S01]  /*27c0*/  IADD3 R0, PT, PT, R9, R28, RZ ;  /* 0x0000001c09007210 */ /* 0x00afe20007ffe0ff */
[----:B------:R-:W-:Y:S03]  /*27d0*/  BSSY.RECONVERGENT B2, `(.L_x_61) ;  /* 0x000001b000027945 */ /* 0x000fe60003800200 */
[----:B------:R-:W-:-:S13]  /*27e0*/  ISETP.GE.AND P0, PT, R0, UR9, PT ;  /* 0x0000000900007c0c */ /* 0x000fda000bf06270 */
[----:B------:R-:W-:Y:S05]  /*27f0*/  @P0 BRA `(.L_x_62) ;  /* 0x0000000000600947 */ /* 0x000fea0003800000 */
[----:B------:R-:W-:Y:S01]  /*2800*/  LEA R15, R28, R3, 0x2 ;  /* 0x000000031c0f7211 */ /* 0x000fe200078e10ff */
[----:B------:R-:W-:Y:S01]  /*2810*/  LDS R27, [R3+0x2000] ;  /* 0x00200000031b7984 */ /* 0x000fe20000000800 */
[----:B------:R-:W-:Y:S03]  /*2820*/  BSSY.RECONVERGENT B3, `(.L_x_63) ;  /* 0x000000e000037945 */ /* 0x000fe60003800200 */
[----:B------:R-:W0:Y:S02]  /*2830*/  LDS R16, [R15+0x1000] ;  /* 0x001000000f107984 */ /* 0x000e240000000800 */
[----:B0-----:R-:W0:Y:S08]  /*2840*/  MUFU.RCP R0, R16 ;  /* 0x0000001000007308 */ /* 0x001e300000001000 */
[----:B------:R-:W1:Y:S01]  /*2850*/  FCHK P0, -R27, R16 ;  /* 0x000000101b007302 */ /* 0x000e620000000100 */
[----:B0-----:R-:W-:-:S04]  /*2860*/  FFMA R11, -R16, R0, 1 ;  /* 0x3f800000100b7423 */ /* 0x001fc80000000100 */
[----:B------:R-:W-:-:S04]  /*2870*/  FFMA R0, R0, R11, R0 ;  /* 0x0000000b00007223 */ /* 0x000fc80000000000 */
[----:B------:R-:W-:-:S04]  /*2880*/  FFMA R11, -R27, R0, RZ ;  /* 0x000000001b0b7223 */ /* 0x000fc800000001ff */
[----:B------:R-:W-:-:S04]  /*2890*/  FFMA R10, -R16, R11, -R27 ;  /* 0x0000000b100a7223 */ /* 0x000fc8000000091b */
[----:B------:R-:W-:Y:S01]  /*28a0*/  FFMA R0, R0, R10, R11 ;  /* 0x0000000a00007223 */ /* 0x000fe2000000000b */
[----:B-1----:R-:W-:Y:S06]  /*28b0*/  @!P0 BRA `(.L_x_64) ;  /* 0x0000000000108947 */ /* 0x002fec0003800000 */
[----:B------:R-:W-:Y:S01]  /*28c0*/  FADD R27, -R27, -RZ ;  /* 0x800000ff1b1b7221 */ /* 0x000fe20000000100 */
[----:B------:R-:W-:Y:S02]  /*28d0*/  MOV R0, R16 ;  /* 0x0000001000007202 */ /* 0x000fe40000000f00 */
[----:B------:R-:W-:-:S07]  /*28e0*/  MOV R10, 0x2900 ;  /* 0x00002900000a7802 */ /* 0x000fce0000000f00 */
[----:B--2---:R-:W-:Y:S05]  /*28f0*/  CALL.REL.NOINC `($__internal_0_$__cuda_sm3x_div_rn_noftz_f32_slowpath) ;  /* 0x0000000000bc7944 */ /* 0x004fea0003c00000 */
.L_x_64:
[----:B------:R-:W-:Y:S05]  /*2900*/  BSYNC.RECONVERGENT B3 ;  /* 0x0000000000037941 */ /* 0x000fea0003800200 */
.L_x_63:
[----:B------:R-:W-:Y:S01]  /*2910*/  LEA R10, R28, R7, 0x2 ;  /* 0x000000071c0a7211 */ /* 0x000fe200078e10ff */
[----:B------:R-:W0:Y:S04]  /*2920*/  LDS R11, [R15] ;  /* 0x000000000f0b7984 */ /* 0x000e280000000800 */
[----:B------:R-:W1:Y:S04]  /*2930*/  LDS R17, [R15+0x2000] ;  /* 0x002000000f117984 */ /* 0x000e680000000800 */
[----:B------:R-:W3:Y:S01]  /*2940*/  LDS R13, [R10] ;  /* 0x000000000a0d7984 */ /* 0x000ee20000000800 */
[-C--:B0-----:R-:W-:Y:S01]  /*2950*/  FFMA R24, R11, R0.reuse, R24 ;  /* 0x000000000b187223 */ /* 0x081fe20000000018 */
[-C--:B-1----:R-:W-:Y:S01]  /*2960*/  FMUL R16, R17, R0.reuse ;  /* 0x0000000011107220 */ /* 0x082fe20000400000 */
[----:B---3--:R-:W-:-:S07]  /*2970*/  FFMA R26, R13, R0, R26 ;  /* 0x000000000d1a7223 */ /* 0x008fce000000001a */
.L_x_62:
[----:B------:R-:W-:Y:S05]  /*2980*/  BSYNC.RECONVERGENT B2 ;  /* 0x0000000000027941 */ /* 0x000fea0003800200 */
.L_x_61:
[----:B------:R-:W-:Y:S01]  /*2990*/  BAR.SYNC.DEFER_BLOCKING 0x0 ;  /* 0x0000000000007b1d */ /* 0x000fe20000010000 */
[----:B------:R-:W-:-:S04]  /*29a0*/  SHF.L.U32 R28, R28, 0x1, RZ ;  /* 0x000000011c1c7819 */ /* 0x000fc800000006ff */
[----:B------:R-:W-:Y:S01]  /*29b0*/  ISETP.GE.AND P0, PT, R28, UR9, PT ;  /* 0x000000091c007c0c */ /* 0x000fe2000bf06270 */
[----:B------:R0:W-:Y:S04]  /*29c0*/  STS [R3], R34 ;  /* 0x0000002203007388 */ /* 0x0001e80000000800 */
[----:B------:R0:W-:Y:S04]  /*29d0*/  STS [R3+0x2000], R16 ;  /* 0x0020001003007388 */ /* 0x0001e80000000800 */
[----:B------:R0:W-:Y:S04]  /*29e0*/  STS [R7], R26 ;  /* 0x0000001a07007388 */ /* 0x0001e80000000800 */
[----:B------:R0:W-:Y:S01]  /*29f0*/  STS [R3+0x1000], R24 ;  /* 0x0010001803007388 */ /* 0x0001e20000000800 */
[----:B------:R-:W-:Y:S06]  /*2a00*/  BAR.SYNC.DEFER_BLOCKING 0x0 ;  /* 0x0000000000007b1d */ /* 0x000fec0000010000 */
[----:B------:R-:W-:Y:S05]  /*2a10*/  @!P0 BRA `(.L_x_65) ;  /* 0xfffffff800cc8947 */ /* 0x000fea000383ffff */
.L_x_56:
[----:B-1-3--:R-:W1:Y:S01]  /*2a20*/  LDS R0, [R3+0x1000] ;  /* 0x0010000003007984 */ /* 0x00ae620000000800 */
[----:B------:R-:W-:Y:S03]  /*2a30*/  BSSY.RECONVERGENT B2, `(.L_x_66) ;  /* 0x000000d000027945 */ /* 0x000fe60003800200 */
        /* <DEDUP_REMOVED lines=12> */
.L_x_67:
[----:B------:R-:W-:Y:S05]  /*2b00*/  BSYNC.RECONVERGENT B2 ;  /* 0x0000000000027941 */ /* 0x000fea0003800200 */
.L_x_66:
[----:B------:R-:W-:Y:S01]  /*2b10*/  STS [R7], R10 ;  /* 0x0000000a07007388 */ /* 0x000fe20000000800 */
[----:B------:R-:W0:Y:S01]  /*2b20*/  LDCU UR6, c[0x0][0x3a4] ;  /* 0x00007480ff0677ac */ /* 0x000e220008000800 */
[----:B------:R-:W-:Y:S01]  /*2b30*/  BAR.SYNC.DEFER_BLOCKING 0x0 ;  /* 0x0000000000007b1d */ /* 0x000fe20000010000 */
[----:B------:R-:W-:-:S04]  /*2b40*/  UIADD3 UR4, UPT, UPT, UR4, 0x1, URZ ;  /* 0x0000000104047890 */ /* 0x000fc8000fffe0ff */
[----:B------:R-:W-:Y:S01]  /*2b50*/  UISETP.NE.AND UP0, UPT, UR4, UR7, UPT ;  /* 0x000000070400728c */ /* 0x000fe2000bf05270 */
[----:B------:R-:W0:Y:S02]  /*2b60*/  LDS R0, [R7] ;  /* 0x0000000007007984 */ /* 0x000e240000000800 */
[----:B0-----:R-:W-:-:S05]  /*2b70*/  FADD R11, R0, -UR6 ;  /* 0x80000006000b7e21 */ /* 0x001fca0008000000 */
[----:B------:R-:W-:-:S05]  /*2b80*/  FMNMX3 R0, R11, RZ, R0, !PT ;  /* 0x000000ff0b007276 */ /* 0x000fca0007800000 */
[----:B------:R3:W-:Y:S01]  /*2b90*/  STS [R7], R0 ;  /* 0x0000000007007388 */ /* 0x0007e20000000800 */
[----:B------:R-:W-:Y:S06]  /*2ba0*/  BAR.SYNC.DEFER_BLOCKING 0x0 ;  /* 0x0000000000007b1d */ /* 0x000fec0000010000 */
[----:B------:R-:W-:Y:S05]  /*2bb0*/  BRA.U UP0, `(.L_x_68) ;  /* 0xffffffe900387547 */ /* 0x000fea000b83ffff */
.L_x_35:
[----:B---3--:R-:W3:Y:S04]  /*2bc0*/  LDS R7, [R7] ;  /* 0x0000000007077984 */ /* 0x008ee80000000800 */
[----:B---3--:R-:W-:Y:S01]  /*2bd0*/  STG.E desc[UR10][R20.64], R7 ;  /* 0x0000000714007986 */ /* 0x008fe2000c10190a */
[----:B------:R-:W-:Y:S05]  /*2be0*/  EXIT ;  /* 0x000000000000794d */ /* 0x000fea0003800000 */
        .weak           $__internal_0_$__cuda_sm3x_div_rn_noftz_f32_slowpath
        .type           $__internal_0_$__cuda_sm3x_div_rn_noftz_f32_slowpath,@function
        .size           $__internal_0_$__cuda_sm3x_div_rn_noftz_f32_slowpath,(.L_x_190 - $__internal_0_$__cuda_sm3x_div_rn_noftz_f32_slowpath)
$__internal_0_$__cuda_sm3x_div_rn_noftz_f32_slowpath:
[----:B------:R-:W-:Y:S01]  /*2bf0*/  SHF.R.U32.HI R11, RZ, 0x17, R0 ;  /* 0x00000017ff0b7819 */ /* 0x000fe20000011600 */
[----:B------:R-:W-:Y:S01]  /*2c00*/  BSSY.RECONVERGENT B0, `(.L_x_69) ;  /* 0x0000062000007945 */ /* 0x000fe20003800200 */
[----:B------:R-:W-:Y:S02]  /*2c10*/  SHF.R.U32.HI R30, RZ, 0x17, R27 ;  /* 0x00000017ff1e7819 */ /* 0x000fe4000001161b */
[----:B------:R-:W-:Y:S02]  /*2c20*/  LOP3.LUT R11, R11, 0xff, RZ, 0xc0, !PT ;  /* 0x000000ff0b0b7812 */ /* 0x000fe400078ec0ff */
[----:B------:R-:W-:Y:S02]  /*2c30*/  LOP3.LUT R30, R30, 0xff, RZ, 0xc0, !PT ;  /* 0x000000ff1e1e7812 */ /* 0x000fe400078ec0ff */
[----:B------:R-:W-:Y:S02]  /*2c40*/  IADD3 R25, PT, PT, R11, -0x1, RZ ;  /* 0xffffffff0b197810 */ /* 0x000fe40007ffe0ff */
[----:B------:R-:W-:-:S02]  /*2c50*/  IADD3 R29, PT, PT, R30, -0x1, RZ ;  /* 0xffffffff1e1d7810 */ /* 0x000fc40007ffe0ff */
[----:B------:R-:W-:-:S04]  /*2c60*/  ISETP.GT.U32.AND P0, PT, R25, 0xfd, PT ;  /* 0x000000fd1900780c */ /* 0x000fc80003f04070 */
[----:B------:R-:W-:-:S13]  /*2c70*/  ISETP.GT.U32.OR P0, PT, R29, 0xfd, P0 ;  /* 0x000000fd1d00780c */ /* 0x000fda0000704470 */
[----:B------:R-:W-:Y:S01]  /*2c80*/  @!P0 MOV R13, RZ ;  /* 0x000000ff000d8202 */ /* 0x000fe20000000f00 */
[----:B------:R-:W-:Y:S06]  /*2c90*/  @!P0 BRA `(.L_x_70) ;  /* 0x00000000005c8947 */ /* 0x000fec0003800000 */
[----:B------:R-:W-:Y:S02]  /*2ca0*/  FSETP.GTU.FTZ.AND P0, PT, |R27|, +INF , PT ;  /* 0x7f8000001b00780b */ /* 0x000fe40003f1c200 */
[----:B------:R-:W-:-:S04]  /*2cb0*/  FSETP.GTU.FTZ.AND P1, PT, |R0|, +INF , PT ;  /* 0x7f8000000000780b */ /* 0x000fc80003f3c200 */
[----:B------:R-:W-:-:S13]  /*2cc0*/  PLOP3.LUT P0, PT, P0, P1, PT, 0xf8, 0x8f ;  /* 0x00000000008f781c */ /* 0x000fda0000703f70 */
[----:B------:R-:W-:Y:S05]  /*2cd0*/  @P0 BRA `(.L_x_71) ;  /* 0x00000004004c0947 */ /* 0x000fea0003800000 */
[----:B------:R-:W-:-:S13]  /*2ce0*/  LOP3.LUT P0, RZ, R0, 0x7fffffff, R27, 0xc8, !PT ;  /* 0x7fffffff00ff7812 */ /* 0x000fda000780c81b */
[----:B------:R-:W-:Y:S05]  /*2cf0*/  @!P0 BRA `(.L_x_72) ;  /* 0x00000004003c8947 */ /* 0x000fea0003800000 */
[C---:B------:R-:W-:Y:S02]  /*2d00*/  FSETP.NEU.FTZ.AND P3, PT, |R27|.reuse, +INF , PT ;  /* 0x7f8000001b00780b */ /* 0x040fe40003f7d200 */
[----:B------:R-:W-:Y:S02]  /*2d10*/  FSETP.NEU.FTZ.AND P1, PT, |R0|, +INF , PT ;  /* 0x7f8000000000780b */ /* 0x000fe40003f3d200 */
[----:B------:R-:W-:-:S11]  /*2d20*/  FSETP.NEU.FTZ.AND P0, PT, |R27|, +INF , PT ;  /* 0x7f8000001b00780b */ /* 0x000fd60003f1d200 */
[----:B------:R-:W-:Y:S05]  /*2d30*/  @!P1 BRA !P3, `(.L_x_72) ;  /* 0x00000004002c9947 */ /* 0x000fea0005800000 */
[----:B------:R-:W-:-:S04]  /*2d40*/  LOP3.LUT P3, RZ, R27, 0x7fffffff, RZ, 0xc0, !PT ;  /* 0x7fffffff1bff7812 */ /* 0x000fc8000786c0ff */
[----:B------:R-:W-:-:S13]  /*2d50*/  PLOP3.LUT P1, PT, P1, P3, PT, 0x2f, 0xf2 ;  /* 0x0000000000f2781c */ /* 0x000fda0000f26577 */
[----:B------:R-:W-:Y:S05]  /*2d60*/  @P1 BRA `(.L_x_73) ;  /* 0x0000000400181947 */ /* 0x000fea0003800000 */
[----:B------:R-:W-:-:S04]  /*2d70*/  LOP3.LUT P1, RZ, R0, 0x7fffffff, RZ, 0xc0, !PT ;  /* 0x7fffffff00ff7812 */ /* 0x000fc8000782c0ff */
[----:B------:R-:W-:-:S13]  /*2d80*/  PLOP3.LUT P0, PT, P0, P1, PT, 0x2f, 0xf2 ;  /* 0x0000000000f2781c */ /* 0x000fda0000702577 */
[----:B------:R-:W-:Y:S05]  /*2d90*/  @P0 BRA `(.L_x_74) ;  /* 0x0000000400000947 */ /* 0x000fea0003800000 */
[----:B------:R-:W-:Y:S02]  /*2da0*/  ISETP.GE.AND P0, PT, R29, RZ, PT ;  /* 0x000000ff1d00720c */ /* 0x000fe40003f06270 */
[----:B------:R-:W-:-:S11]  /*2db0*/  ISETP.GE.AND P1, PT, R25, RZ, PT ;  /* 0x000000ff1900720c */ /* 0x000fd60003f26270 */
[----:B------:R-:W-:Y:S01]  /*2dc0*/  @P0 MOV R13, RZ ;  /* 0x000000ff000d0202 */ /* 0x000fe20000000f00 */
[----:B------:R-:W-:Y:S01]  /*2dd0*/  @!P0 FFMA R27, R27, 1.84467440737095516160e+19, RZ ;  /* 0x5f8000001b1b8823 */ /* 0x000fe200000000ff */
[----:B------:R-:W-:Y:S01]  /*2de0*/  @!P0 MOV R13, 0xffffffc0 ;  /* 0xffffffc0000d8802 */ /* 0x000fe20000000f00 */
[----:B------:R-:W-:-:S03]  /*2df0*/  @!P1 FFMA R0, R0, 1.84467440737095516160e+19, RZ ;  /* 0x5f80000000009823 */ /* 0x000fc600000000ff */
[----:B------:R-:W-:-:S07]  /*2e00*/  @!P1 IADD3 R13, PT, PT, R13, 0x40, RZ ;  /* 0x000000400d0d9810 */ /* 0x000fce0007ffe0ff */
.L_x_70:
[----:B------:R-:W-:Y:S01]  /*2e10*/  LEA R31, R11, 0xc0800000, 0x17 ;  /* 0xc08000000b1f7811 */ /* 0x000fe200078eb8ff */
[----:B------:R-:W-:Y:S01]  /*2e20*/  BSSY.RECONVERGENT B1, `(.L_x_75) ;  /* 0x0000036000017945 */ /* 0x000fe20003800200 */
[----:B------:R-:W-:Y:S02]  /*2e30*/  IADD3 R30, PT, PT, R30, -0x7f, RZ ;  /* 0xffffff811e1e7810 */ /* 0x000fe40007ffe0ff */
[----:B------:R-:W-:-:S03]  /*2e40*/  IADD3 R31, PT, PT, -R31, R0, RZ ;  /* 0x000000001f1f7210 */ /* 0x000fc60007ffe1ff */
[C---:B------:R-:W-:Y:S01]  /*2e50*/  IMAD R0, R30.reuse, -0x800000, R27 ;  /* 0xff8000001e007824 */ /* 0x040fe200078e021b */
[----:B------:R-:W0:Y:S01]  /*2e60*/  MUFU.RCP R32, R31 ;  /* 0x0000001f00207308 */ /* 0x000e220000001000 */
[----:B------:R-:W-:Y:S01]  /*2e70*/  FADD.FTZ R25, -R31, -RZ ;  /* 0x800000ff1f197221 */ /* 0x000fe20000010100 */
[----:B------:R-:W-:-:S04]  /*2e80*/  IADD3 R30, PT, PT, R30, 0x7f, -R11 ;  /* 0x0000007f1e1e7810 */ /* 0x000fc80007ffe80b */
[----:B------:R-:W-:Y:S01]  /*2e90*/  IADD3 R13, PT, PT, R30, R13, RZ ;  /* 0x0000000d1e0d7210 */ /* 0x000fe20007ffe0ff */
[----:B0-----:R-:W-:-:S04]  /*2ea0*/  FFMA R29, R32, R25, 1 ;  /* 0x3f800000201d7423 */ /* 0x001fc80000000019 */
[----:B------:R-:W-:-:S04]  /*2eb0*/  FFMA R29, R32, R29, R32 ;  /* 0x0000001d201d7223 */ /* 0x000fc80000000020 */
[----:B------:R-:W-:-:S04]  /*2ec0*/  FFMA R32, R0, R29, RZ ;  /* 0x0000001d00207223 */ /* 0x000fc800000000ff */
[----:B------:R-:W-:-:S04]  /*2ed0*/  FFMA R27, R25, R32, R0 ;  /* 0x00000020191b7223 */ /* 0x000fc80000000000 */
[----:B------:R-:W-:-:S04]  /*2ee0*/  FFMA R32, R29, R27, R32 ;  /* 0x0000001b1d207223 */ /* 0x000fc80000000020 */
[----:B------:R-:W-:-:S04]  /*2ef0*/  FFMA R25, R25, R32, R0 ;  /* 0x0000002019197223 */ /* 0x000fc80000000000 */
[----:B------:R-:W-:-:S05]  /*2f00*/  FFMA R0, R29, R25, R32 ;  /* 0x000000191d007223 */ /* 0x000fca0000000020 */
[----:B------:R-:W-:-:S04]  /*2f10*/  SHF.R.U32.HI R11, RZ, 0x17, R0 ;  /* 0x00000017ff0b7819 */ /* 0x000fc80000011600 */
[----:B------:R-:W-:-:S04]  /*2f20*/  LOP3.LUT R30, R11, 0xff, RZ, 0xc0, !PT ;  /* 0x000000ff0b1e7812 */ /* 0x000fc800078ec0ff */
[----:B------:R-:W-:-:S04]  /*2f30*/  IADD3 R11, PT, PT, R30, R13, RZ ;  /* 0x0000000d1e0b7210 */ /* 0x000fc80007ffe0ff */
[----:B------:R-:W-:-:S04]  /*2f40*/  IADD3 R27, PT, PT, R11, -0x1, RZ ;  /* 0xffffffff0b1b7810 */ /* 0x000fc80007ffe0ff */
[----:B------:R-:W-:-:S13]  /*2f50*/  ISETP.GE.U32.AND P0, PT, R27, 0xfe, PT ;  /* 0x000000fe1b00780c */ /* 0x000fda0003f06070 */
[----:B------:R-:W-:Y:S05]  /*2f60*/  @!P0 BRA `(.L_x_76) ;  /* 0x0000000000808947 */ /* 0x000fea0003800000 */
[----:B------:R-:W-:-:S13]  /*2f70*/  ISETP.GT.AND P0, PT, R11, 0xfe, PT ;  /* 0x000000fe0b00780c */ /* 0x000fda0003f04270 */
[----:B------:R-:W-:Y:S05]  /*2f80*/  @P0 BRA `(.L_x_77) ;  /* 0x00000000006c0947 */ /* 0x000fea0003800000 */
[----:B------:R-:W-:-:S13]  /*2f90*/  ISETP.GE.AND P0, PT, R11, 0x1, PT ;  /* 0x000000010b00780c */ /* 0x000fda0003f06270 */
[----:B------:R-:W-:Y:S05]  /*2fa0*/  @P0 BRA `(.L_x_78) ;  /* 0x0000000000740947 */ /* 0x000fea0003800000 */
[----:B------:R-:W-:Y:S02]  /*2fb0*/  ISETP.GE.AND P0, PT, R11, -0x18, PT ;  /* 0xffffffe80b00780c */ /* 0x000fe40003f06270 */
[----:B------:R-:W-:-:S11]  /*2fc0*/  LOP3.LUT R0, R0, 0x80000000, RZ, 0xc0, !PT ;  /* 0x8000000000007812 */ /* 0x000fd600078ec0ff */
[----:B------:R-:W-:Y:S05]  /*2fd0*/  @!P0 BRA `(.L_x_78) ;  /* 0x0000000000688947 */ /* 0x000fea0003800000 */
[CCC-:B------:R-:W-:Y:S01]  /*2fe0*/  FFMA.RZ R13, R29.reuse, R25.reuse, R32.reuse ;  /* 0x000000191d0d7223 */ /* 0x1c0fe2000000c020 */
[CCC-:B------:R-:W-:Y:S01]  /*2ff0*/  FFMA.RP R27, R29.reuse, R25.reuse, R32.reuse ;  /* 0x000000191d1b7223 */ /* 0x1c0fe20000008020 */
[----:B------:R-:W-:Y:S01]  /*3000*/  FFMA.RM R32, R29, R25, R32 ;  /* 0x000000191d207223 */ /* 0x000fe20000004020 */
[----:B------:R-:W-:Y:S02]  /*3010*/  IADD3 R25, PT, PT, R11, 0x20, RZ ;  /* 0x000000200b197810 */ /* 0x000fe40007ffe0ff */
[----:B------:R-:W-:Y:S02]  /*3020*/  LOP3.LUT R13, R13, 0x7fffff, RZ, 0xc0, !PT ;  /* 0x007fffff0d0d7812 */ /* 0x000fe400078ec0ff */
[----:B------:R-:W-:Y:S02]  /*3030*/  ISETP.NE.AND P3, PT, R11, RZ, PT ;  /* 0x000000ff0b00720c */ /* 0x000fe40003f65270 */
[----:B------:R-:W-:Y:S02]  /*3040*/  LOP3.LUT R30, R13, 0x800000, RZ, 0xfc, !PT ;  /* 0x008000000d1e7812 */ /* 0x000fe400078efcff */
[----:B------:R-:W-:-:S02]  /*3050*/  ISETP.NE.AND P1, PT, R11, RZ, PT ;  /* 0x000000ff0b00720c */ /* 0x000fc40003f25270 */
[----:B------:R-:W-:Y:S02]  /*3060*/  IADD3 R11, PT, PT, -R11, RZ, RZ ;  /* 0x000000ff0b0b7210 */ /* 0x000fe40007ffe1ff */
[----:B------:R-:W-:Y:S02]  /*3070*/  SHF.L.U32 R25, R30, R25, RZ ;  /* 0x000000191e197219 */ /* 0x000fe400000006ff */
[----:B------:R-:W-:Y:S02]  /*3080*/  FSETP.NEU.FTZ.AND P0, PT, R27, R32, PT ;  /* 0x000000201b00720b */ /* 0x000fe40003f1d000 */
[----:B------:R-:W-:Y:S02]  /*3090*/  SEL R11, R11, RZ, P3 ;  /* 0x000000ff0b0b7207 */ /* 0x000fe40001800000 */
[----:B------:R-:W-:Y:S02]  /*30a0*/  ISETP.NE.AND P1, PT, R25, RZ, P1 ;  /* 0x000000ff1900720c */ /* 0x000fe40000f25270 */
[----:B------:R-:W-:-:S02]  /*30b0*/  SHF.R.U32.HI R30, RZ, R11, R30 ;  /* 0x0000000bff1e7219 */ /* 0x000fc4000001161e */
[----:B------:R-:W-:Y:S02]  /*30c0*/  PLOP3.LUT P0, PT, P0, P1, PT, 0xf8, 0x8f ;  /* 0x00000000008f781c */ /* 0x000fe40000703f70 */
[----:B------:R-:W-:Y:S02]  /*30d0*/  SHF.R.U32.HI R13, RZ, 0x1, R30 ;  /* 0x00000001ff0d7819 */ /* 0x000fe4000001161e */
[----:B------:R-:W-:-:S04]  /*30e0*/  SEL R32, RZ, 0x1, !P0 ;  /* 0x00000001ff207807 */ /* 0x000fc80004000000 */
[----:B------:R-:W-:-:S04]  /*30f0*/  LOP3.LUT R11, R32, 0x1, R13, 0xf8, !PT ;  /* 0x00000001200b7812 */ /* 0x000fc800078ef80d */
[----:B------:R-:W-:-:S04]  /*3100*/  LOP3.LUT R30, R11, R30, RZ, 0xc0, !PT ;  /* 0x0000001e0b1e7212 */ /* 0x000fc800078ec0ff */
[----:B------:R-:W-:-:S04]  /*3110*/  IADD3 R13, PT, PT, R13, R30, RZ ;  /* 0x0000001e0d0d7210 */ /* 0x000fc80007ffe0ff */
[----:B------:R-:W-:Y:S01]  /*3120*/  LOP3.LUT R0, R13, R0, RZ, 0xfc, !PT ;  /* 0x000000000d007212 */ /* 0x000fe200078efcff */
[----:B------:R-:W-:Y:S06]  /*3130*/  BRA `(.L_x_78) ;  /* 0x0000000000107947 */ /* 0x000fec0003800000 */
.L_x_77:
[----:B------:R-:W-:-:S04]  /*3140*/  LOP3.LUT R0, R0, 0x80000000, RZ, 0xc0, !PT ;  /* 0x8000000000007812 */ /* 0x000fc800078ec0ff */
[----:B------:R-:W-:Y:S01]  /*3150*/  LOP3.LUT R0, R0, 0x7f800000, RZ, 0xfc, !PT ;  /* 0x7f80000000007812 */ /* 0x000fe200078efcff */
[----:B------:R-:W-:Y:S06]  /*3160*/  BRA `(.L_x_78) ;  /* 0x0000000000047947 */ /* 0x000fec0003800000 */
.L_x_76:
[----:B------:R-:W-:-:S07]  /*3170*/  LEA R0, R13, R0, 0x17 ;  /* 0x000000000d007211 */ /* 0x000fce00078eb8ff */
.L_x_78:
[----:B------:R-:W-:Y:S05]  /*3180*/  BSYNC.RECONVERGENT B1 ;  /* 0x0000000000017941 */ /* 0x000fea0003800200 */
.L_x_75:
[----:B------:R-:W-:Y:S05]  /*3190*/  BRA `(.L_x_79) ;  /* 0x0000000000207947 */ /* 0x000fea0003800000 */
.L_x_74:
[----:B------:R-:W-:-:S04]  /*31a0*/  LOP3.LUT R0, R0, 0x80000000, R27, 0x48, !PT ;  /* 0x8000000000007812 */ /* 0x000fc800078e481b */
[----:B------:R-:W-:Y:S01]  /*31b0*/  LOP3.LUT R0, R0, 0x7f800000, RZ, 0xfc, !PT ;  /* 0x7f80000000007812 */ /* 0x000fe200078efcff */
[----:B------:R-:W-:Y:S06]  /*31c0*/  BRA `(.L_x_79) ;  /* 0x0000000000147947 */ /* 0x000fec0003800000 */
.L_x_73:
[----:B------:R-:W-:Y:S01]  /*31d0*/  LOP3.LUT R0, R0, 0x80000000, R27, 0x48, !PT ;  /* 0x8000000000007812 */ /* 0x000fe200078e481b */
[----:B------:R-:W-:Y:S06]  /*31e0*/  BRA `(.L_x_79) ;  /* 0x00000000000c7947 */ /* 0x000fec0003800000 */
.L_x_72:
[----:B------:R-:W0:Y:S01]  /*31f0*/  MUFU.RSQ R0, -QNAN ;  /* 0xffc0000000007908 */ /* 0x000e220000001400 */
[----:B------:R-:W-:Y:S05]  /*3200*/  BRA `(.L_x_79) ;  /* 0x0000000000047947 */ /* 0x000fea0003800000 */
.L_x_71:
[----:B------:R-:W-:-:S07]  /*3210*/  FADD.FTZ R0, R27, R0 ;  /* 0x000000001b007221 */ /* 0x000fce0000010000 */
.L_x_79:
[----:B------:R-:W-:Y:S05]  /*3220*/  BSYNC.RECONVERGENT B0 ;  /* 0x0000000000007941 */ /* 0x000fea0003800200 */
.L_x_69:
[----:B------:R-:W-:-:S04]  /*3230*/  HFMA2 R11, -RZ, RZ, 0, 0 ;  /* 0x00000000ff0b7431 */ /* 0x000fc800000001ff */
[----:B0-----:R-:W-:Y:S05]  /*3240*/  RET.REL.NODEC R10 `(_Z20crank_nicolson_asianPKfPfS1_ffffiiib) ;  /* 0xffffffcc0a6c7950 */ /* 0x001fea0003c3ffff */
.L_x_80:
[----:B------:R-:W-:-:S00]  /*3250*/  BRA `(.L_x_80) ;  /* 0xfffffffc00fc7947 */ /* 0x000fc0000383ffff */
[----:B------:R-:W-:-:S00]  /*3260*/  NOP ;  /* 0x0000000000007918 */ /* 0x000fc00000000000 */
        /* <DEDUP_REMOVED lines=9> */
.L_x_190:


//--------------------- .text._Z20permute_asian_valuesPfPKfS1_S1_S1_fffiii --------------------------
	.section	.text._Z20permute_asian_valuesPfPKfS1_S1_S1_fffiii,"ax",@progbits
	.align	128
        .global         _Z20permute_asian_valuesPfPKfS1_S1_S1_fffiii
        .type           _Z20permute_asian_valuesPfPKfS1_S1_S1_fffiii,@function
        .size           _Z20permute_asian_valuesPfPKfS1_S1_S1_fffiii,(.L_x_191 - _Z20permute_asian_valuesPfPKfS1_S1_S1_fffiii)
        .other          _Z20permute_asian_valuesPfPKfS1_S1_S1_fffiii,@"STO_CUDA_ENTRY STV_DEFAULT"
_Z20permute_asian_valuesPfPKfS1_S1_S1_fffiii:
.text._Z20permute_asian_valuesPfPKfS1_S1_S1_fffiii:
[----:B------:R-:W-:Y:S01]  /*0000*/  LDC R1, c[0x0][0x37c] ;  /* 0x0000df00ff017b82 */ /* 0x000fe20000000800 */
[----:B------:R-:W0:Y:S07]  /*0010*/  S2R R22, SR_TID.X ;  /* 0x0000000000167919 */ /* 0x000e2e0000002100 */
[----:B------:R-:W0:Y:S01]  /*0020*/  LDC.64 R2, c[0x0][0x398] ;  /* 0x0000e600ff027b82 */ /* 0x000e220000000a00 */
[----:B------:R-:W1:Y:S01]  /*0030*/  LDCU.64 UR4, c[0x0][0x358] ;  /* 0x00006b00ff0477ac */ /* 0x000e620008000a00 */
[----:B------:R-:W2:Y:S06]  /*0040*/  LDCU.64 UR6, c[0x0][0x3a8] ;  /* 0x00007500ff0677ac */ /* 0x000eac0008000a00 */
[----:B------:R-:W1:Y:S08]  /*0050*/  LDC.64 R4, c[0x0][0x388] ;  /* 0x0000e200ff047b82 */ /* 0x000e700000000a00 */
[----:B------:R-:W3:Y:S01]  /*0060*/  LDC R7, c[0x0][0x3b8] ;  /* 0x0000ee00ff077b82 */ /* 0x000ee20000000800 */
[----:B0-----:R-:W-:Y:S01]  /*0070*/  IMAD.WIDE.U32 R2, R22, 0x4, R2 ;  /* 0x0000000416027825 */ /* 0x001fe200078e0002 */
[----:B-1----:R0:W5:Y:S05]  /*0080*/  LDG.E R4, desc[UR4][R4.64] ;  /* 0x0000000404047981 */ /* 0x00216a000c1e1900 */
[----:B------:R0:W5:Y:S01]  /*0090*/  LDG.E R2, desc[UR4][R2.64] ;  /* 0x0000000402027981 */ /* 0x000162000c1e1900 */
[----:B---3--:R-:W-:-:S13]  /*00a0*/  ISETP.GE.AND P0, PT, R7, 0x1, PT ;  /* 0x000000010700780c */ /* 0x008fda0003f06270 */
[----:B0-2---:R-:W-:Y:S05]  /*00b0*/  @!P0 EXIT ;  /* 0x000000000000894d */ /* 0x005fea0003800000 */
[----:B------:R-:W0:Y:S01]  /*00c0*/  LDCU UR8, c[0x0][0x3b0] ;  /* 0x00007600ff0877ac */ /* 0x000e220008000800 */
[----:B-----5:R-:W-:Y:S01]  /*00d0*/  FMUL R21, R2, UR7 ;  /* 0x0000000702157c20 */ /* 0x020fe20008400000 */
[----:B------:R-:W-:-:S03]  /*00e0*/  CS2R R18, SRZ ;  /* 0x0000000000127805 */ /* 0x000fc6000001ff00 */
[----:B------:R-:W-:-:S04]  /*00f0*/  FFMA R20, R4, UR6, R21 ;  /* 0x0000000604147c23 */ /* 0x000fc80008000015 */
[----:B0-----:R-:W-:-:S06]  /*0100*/  FMUL R0, R20, UR8 ;  /* 0x0000000814007c20 */ /* 0x001fcc0008400000 */
[----:B------:R-:W0:Y:S02]  /*0110*/  F2I.TRUNC.NTZ R0, R0 ;  /* 0x0000000000007305 */ /* 0x000e24000020f100 */
[----:B0-----:R-:W-:-:S04]  /*0120*/  VIMNMX R2, PT, PT, R0, R7, PT ;  /* 0x0000000700027248 */ /* 0x001fc80003fe0100 */
[----:B------:R-:W-:-:S07]  /*0130*/  VIMNMX R3, PT, PT, R2, 0x1, !PT ;  /* 0x0000000102037848 */ /* 0x000fce0007fe0100 */
.L_x_87:
[----:B------:R-:W-:Y:S01]  /*0140*/  ISETP.NE.AND P0, PT, R3, R18, PT ;  /* 0x000000120300720c */ /* 0x000fe20003f05270 */
[----:B------:R-:W0:Y:S01]  /*0150*/  LDCU UR7, c[0x0][0x3b8] ;  /* 0x00007700ff0777ac */ /* 0x000e220008000800 */
[----:B------:R-:W-:Y:S01]  /*0160*/  BSSY.RECONVERGENT B0, `(.L_x_81) ;  /* 0x0000035000007945 */ /* 0x000fe20003800200 */
[----:B------:R-:W1:Y:S01]  /*0170*/  LDCU UR6, c[0x0][0x3a8] ;  /* 0x00007500ff0677ac */ /* 0x000e620008000800 */
[----:B------:R-:W2:Y:S09]  /*0180*/  LDCU.64 UR8, c[0x0][0x3b0] ;  /* 0x00007600ff0877ac */ /* 0x000eb20008000a00 */
[----:B------:R-:W-:Y:S05]  /*0190*/  @P0 BRA `(.L_x_82) ;  /* 0x0000000000c40947 */ /* 0x000fea0003800000 */
[----:B------:R-:W3:Y:S01]  /*01a0*/  LDC R15, c[0x0][0x3b4] ;  /* 0x0000ed00ff0f7b82 */ /* 0x000ee20000000800 */
[C---:B------:R-:W-:Y:S01]  /*01b0*/  VIADD R11, R18.reuse, 0xffffffff ;  /* 0xffffffff120b7836 */ /* 0x040fe20000000000 */
[----:B------:R-:W-:Y:S06]  /*01c0*/  BSSY.RECONVERGENT B1, `(.L_x_83) ;  /* 0x000002d000017945 */ /* 0x000fec0003800200 */
[----:B------:R-:W4:Y:S08]  /*01d0*/  LDC.64 R8, c[0x0][0x3a0] ;  /* 0x0000e800ff087b82 */ /* 0x000f300000000a00 */
[----:B------:R-:W5:Y:S08]  /*01e0*/  LDC.64 R12, c[0x0][0x390] ;  /* 0x0000e400ff0c7b82 */ /* 0x000f700000000a00 */
[----:B------:R-:W0:Y:S01]  /*01f0*/  LDC.64 R4, c[0x0][0x380] ;  /* 0x0000e000ff047b82 */ /* 0x000e220000000a00 */
[----:B---3--:R-:W-:-:S04]  /*0200*/  IMAD R0, R18, R15, R22 ;  /* 0x0000000f12007224 */ /* 0x008fc800078e0216 */
[----:B------:R-:W-:-:S03]  /*0210*/  IMAD.IADD R3, R0, 0x1, -R15 ;  /* 0x0000000100037824 */ /* 0x000fc600078e0a0f */
[----:B------:R-:W3:Y:S01]  /*0220*/  LDC.64 R6, c[0x0][0x388] ;  /* 0x0000e200ff067b82 */ /* 0x000ee20000000a00 */
[----:B----4-:R-:W-:-:S04]  /*0230*/  IMAD.WIDE R8, R3, 0x4, R8 ;  /* 0x0000000403087825 */ /* 0x010fc800078e0208 */
[----:B------:R-:W-:-:S04]  /*0240*/  IMAD.WIDE R14, R15, 0x4, R8 ;  /* 0x000000040f0e7825 */ /* 0x000fc800078e0208 */
[----:B-----5:R-:W-:-:S04]  /*0250*/  IMAD.WIDE.U32 R10, R11, 0x4, R12 ;  /* 0x000000040b0a7825 */ /* 0x020fc800078e000c */
[----:B------:R-:W-:-:S07]  /*0260*/  IMAD.WIDE.U32 R12, R18, 0x4, R12 ;  /* 0x00000004120c7825 */ /* 0x000fce00078e000c */
.L_x_86:
[----:B------:R-:W4:Y:S04]  /*0270*/  LDG.E R23, desc[UR4][R10.64] ;  /* 0x000000040a177981 */ /* 0x000f28000c1e1900 */
[----:B------:R-:W4:Y:S04]  /*0280*/  LDG.E R0, desc[UR4][R12.64] ;  /* 0x000000040c007981 */ /* 0x000f28000c1e1900 */
[----:B------:R-:W5:Y:S04]  /*0290*/  LDG.E R17, desc[UR4][R8.64] ;  /* 0x0000000408117981 */ /* 0x000f68000c1e1900 */
[----:B------:R-:W5:Y:S01]  /*02a0*/  LDG.E R16, desc[UR4][R14.64] ;  /* 0x000000040e107981 */ /* 0x000f62000c1e1900 */
[----:B------:R-:W-:Y:S01]  /*02b0*/  BSSY.RECONVERGENT B2, `(.L_x_84) ;  /* 0x000000f000027945 */ /* 0x000fe20003800200 */
[----:B----4-:R-:W-:Y:S01]  /*02c0*/  FADD R3, -R23, R0 ;  /* 0x0000000017037221 */ /* 0x010fe20000000100 */
[----:B------:R-:W-:-:S03]  /*02d0*/  FADD R0, R20, -R23 ;  /* 0x8000001714007221 */ /* 0x000fc60000000000 */
[----:B------:R-:W4:Y:S01]  /*02e0*/  MUFU.RCP R2, R3 ;  /* 0x0000000300027308 */ /* 0x000f220000001000 */
[----:B-----5:R-:W-:-:S07]  /*02f0*/  FADD R16, -R17, R16 ;  /* 0x0000001011107221 */ /* 0x020fce0000000100 */
[----:B------:R-:W5:Y:S01]  /*0300*/  FCHK P0, R0, R3 ;  /* 0x0000000300007302 */ /* 0x000f620000000000 */
[----:B----4-:R-:W-:-:S04]  /*0310*/  FFMA R25, -R3, R2, 1 ;  /* 0x3f80000003197423 */ /* 0x010fc80000000102 */
[----:B------:R-:W-:-:S04]  /*0320*/  FFMA R25, R2, R25, R2 ;  /* 0x0000001902197223 */ /* 0x000fc80000000002 */
[----:B------:R-:W-:-:S04]  /*0330*/  FFMA R2, R0, R25, RZ ;  /* 0x0000001900027223 */ /* 0x000fc800000000ff */
[----:B------:R-:W-:-:S04]  /*0340*/  FFMA R23, -R3, R2, R0 ;  /* 0x0000000203177223 */ /* 0x000fc80000000100 */
[----:B------:R-:W-:Y:S01]  /*0350*/  FFMA R2, R25, R23, R2 ;  /* 0x0000001719027223 */ /* 0x000fe20000000002 */
[----:B-----5:R-:W-:Y:S06]  /*0360*/  @!P0 BRA `(.L_x_85) ;  /* 0x00000000000c8947 */ /* 0x020fec0003800000 */
[----:B------:R-:W-:-:S07]  /*0370*/  MOV R24, 0x390 ;  /* 0x0000039000187802 */ /* 0x000fce0000000f00 */
[----:B0123--:R-:W-:Y:S05]  /*0380*/  CALL.REL.NOINC `($__internal_1_$__cuda_sm3x_div_rn_noftz_f32_slowpath) ;  /* 0x0000000000607944 */ /* 0x00ffea0003c00000 */
[----:B------:R-:W-:-:S07]  /*0390*/  IMAD.MOV.U32 R2, RZ, RZ, R0 ;  /* 0x000000ffff027224 */ /* 0x000fce00078e0000 */
.L_x_85:
[----:B012---:R-:W-:Y:S05]  /*03a0*/  BSYNC.RECONVERGENT B2 ;  /* 0x0000000000027941 */ /* 0x007fea0003800200 */
.L_x_84:
[C---:B------:R-:W-:Y:S02]  /*03b0*/  IMAD R3, R19.reuse, UR9, R22 ;  /* 0x0000000913037c24 */ /* 0x040fe4000f8e0216 */
[----:B------:R-:W-:Y:S01]  /*03c0*/  FFMA R23, R16, R2, R17 ;  /* 0x0000000210177223 */ /* 0x000fe20000000011 */
[----:B---3--:R-:W-:-:S04]  /*03d0*/  IMAD.WIDE R16, R19, 0x4, R6 ;  /* 0x0000000413107825 */ /* 0x008fc800078e0206 */
[----:B------:R-:W-:-:S05]  /*03e0*/  IMAD.WIDE R2, R3, 0x4, R4 ;  /* 0x0000000403027825 */ /* 0x000fca00078e0204 */
[----:B------:R4:W-:Y:S04]  /*03f0*/  STG.E desc[UR4][R2.64], R23 ;  /* 0x0000001702007986 */ /* 0x0009e8000c101904 */
[----:B------:R-:W2:Y:S01]  /*0400*/  LDG.E R16, desc[UR4][R16.64+0x4] ;  /* 0x0000040410107981 */ /* 0x000ea2000c1e1900 */
[----:B------:R-:W-:Y:S02]  /*0410*/  VIADD R19, R19, 0x1 ;  /* 0x0000000113137836 */ /* 0x000fe40000000000 */
[----:B--2---:R-:W-:-:S04]  /*0420*/  FFMA R0, R16, UR6, R21 ;  /* 0x0000000610007c23 */ /* 0x004fc80008000015 */
[----:B------:R-:W-:-:S06]  /*0430*/  FMUL R0, R0, UR8 ;  /* 0x0000000800007c20 */ /* 0x000fcc0008400000 */
[----:B------:R-:W0:Y:S02]  /*0440*/  F2I.TRUNC.NTZ R0, R0 ;  /* 0x0000000000007305 */ /* 0x000e24000020f100 */
[----:B0-----:R-:W-:-:S04]  /*0450*/  VIMNMX R24, PT, PT, R0, UR7, PT ;  /* 0x0000000700187c48 */ /* 0x001fc8000bfe0100 */
[----:B------:R-:W-:-:S04]  /*0460*/  VIMNMX R25, PT, PT, R24, 0x1, !PT ;  /* 0x0000000118197848 */ /* 0x000fc80007fe0100 */
[----:B------:R-:W-:-:S13]  /*0470*/  ISETP.NE.AND P0, PT, R25, R18, PT ;  /* 0x000000121900720c */ /* 0x000fda0003f05270 */
[----:B----4-:R-:W-:Y:S05]  /*0480*/  @!P0 BRA `(.L_x_86) ;  /* 0xfffffffc00788947 */ /* 0x010fea000383ffff */
[----:B------:R-:W-:Y:S05]  /*0490*/  BSYNC.RECONVERGENT B1 ;  /* 0x0000000000017941 */ /* 0x000fea0003800200 */
.L_x_83:
[----:B------:R-:W-:-:S07]  /*04a0*/  IMAD.MOV.U32 R3, RZ, RZ, R25 ;  /* 0x000000ffff037224 */ /* 0x000fce00078e0019 */
.L_x_82:
[----:B012---:R-:W-:Y:S05]  /*04b0*/  BSYNC.RECONVERGENT B0 ;  /* 0x0000000000007941 */ /* 0x007fea0003800200 */
.L_x_81:
[----:B------:R-:W0:Y:S01]  /*04c0*/  LDCU UR6, c[0x0][0x3b8] ;  /* 0x00007700ff0677ac */ /* 0x000e220008000800 */
[----:B------:R-:W-:-:S05]  /*04d0*/  VIADD R18, R18, 0x1 ;  /* 0x0000000112127836 */ /* 0x000fca0000000000 */
[----:B0-----:R-:W-:-:S13]  /*04e0*/  ISETP.NE.AND P0, PT, R18, UR6, PT ;  /* 0x0000000612007c0c */ /* 0x001fda000bf05270 */
[----:B------:R-:W-:Y:S05]  /*04f0*/  @P0 BRA `(.L_x_87) ;  /* 0xfffffffc00100947 */ /* 0x000fea000383ffff */
[----:B------:R-:W-:Y:S05]  /*0500*/  EXIT ;  /* 0x000000000000794d */ /* 0x000fea0003800000 */
        .weak           $__internal_1_$__cuda_sm3x_div_rn_noftz_f32_slowpath
        .type           $__internal_1_$__cuda_sm3x_div_rn_noftz_f32_slowpath,@function
        .size           $__internal_1_$__cuda_sm3x_div_rn_noftz_f32_slowpath,(.L_x_191 - $__internal_1_$__cuda_sm3x_div_rn_noftz_f32_slowpath)
$__internal_1_$__cuda_sm3x_div_rn_noftz_f32_slowpath:
[--C-:B------:R-:W-:Y:S01]  /*0510*/  SHF.R.U32.HI R2, RZ, 0x17, R3.reuse ;  /* 0x00000017ff027819 */ /* 0x100fe20000011603 */
[----:B------:R-:W-:Y:S01]  /*0520*/  BSSY.RECONVERGENT B3, `(.L_x_88) ;  /* 0x0000064000037945 */ /* 0x000fe20003800200 */
[----:B------:R-:W-:Y:S01]  /*0530*/  SHF.R.U32.HI R23, RZ, 0x17, R0 ;  /* 0x00000017ff177819 */ /* 0x000fe20000011600 */
[----:B------:R-:W-:Y:S01]  /*0540*/  IMAD.MOV.U32 R25, RZ, RZ, R3 ;  /* 0x000000ffff197224 */ /* 0x000fe200078e0003 */
[----:B------:R-:W-:Y:S02]  /*0550*/  LOP3.LUT R2, R2, 0xff, RZ, 0xc0, !PT ;  /* 0x000000ff02027812 */ /* 0x000fe400078ec0ff */
[----:B------:R-:W-:Y:S02]  /*0560*/  LOP3.LUT R23, R23, 0xff, RZ, 0xc0, !PT ;  /* 0x000000ff17177812 */ /* 0x000fe400078ec0ff */
[----:B------:R-:W-:Y:S01]  /*0570*/  MOV R29, R0 ;  /* 0x00000000001d7202 */ /* 0x000fe20000000f00 */
[----:B------:R-:W-:Y:S02]  /*0580*/  VIADD R28, R2, 0xffffffff ;  /* 0xffffffff021c7836 */ /* 0x000fe40000000000 */
[----:B------:R-:W-:-:S03]  /*0590*/  VIADD R27, R23, 0xffffffff ;  /* 0xffffffff171b7836 */ /* 0x000fc60000000000 */
[----:B------:R-:W-:-:S04]  /*05a0*/  ISETP.GT.U32.AND P0, PT, R28, 0xfd, PT ;  /* 0x000000fd1c00780c */ /* 0x000fc80003f04070 */
[----:B------:R-:W-:-:S13]  /*05b0*/  ISETP.GT.U32.OR P0, PT, R27, 0xfd, P0 ;  /* 0x000000fd1b00780c */ /* 0x000fda0000704470 */
[----:B------:R-:W-:Y:S01]  /*05c0*/  @!P0 IMAD.MOV.U32 R26, RZ, RZ, RZ ;  /* 0x000000ffff1a8224 */ /* 0x000fe200078e00ff */
        /* <DEDUP_REMOVED lines=19> */
[----:B------:R-:W-:Y:S02]  /*0700*/  @P0 IMAD.MOV.U32 R26, RZ, RZ, RZ ;  /* 0x000000ffff1a0224 */ /* 0x000fe400078e00ff */
[----:B------:R-:W-:Y:S01]  /*0710*/  @!P0 FFMA R29, R0, 1.84467440737095516160e+19, RZ ;  /* 0x5f800000001d8823 */ /* 0x000fe200000000ff */
[----:B------:R-:W-:Y:S02]  /*0720*/  @!P0 IMAD.MOV.U32 R26, RZ, RZ, -0x40 ;  /* 0xffffffc0ff1a8424 */ /* 0x000fe400078e00ff */
[----:B------:R-:W-:Y:S02]  /*0730*/  @!P1 FFMA R25, R3, 1.84467440737095516160e+19, RZ ;  /* 0x5f80000003199823 */ /* 0x000fe400000000ff */
[----:B------:R-:W-:-:S07]  /*0740*/  @!P1 VIADD R26, R26, 0x40 ;  /* 0x000000401a1a9836 */ /* 0x000fce0000000000 */
.L_x_89:
[----:B------:R-:W-:Y:S01]  /*0750*/  LEA R0, R2, 0xc0800000, 0x17 ;  /* 0xc080000002007811 */ /* 0x000fe200078eb8ff */
[----:B------:R-:W-:Y:S01]  /*0760*/  VIADD R23, R23, 0xffffff81 ;  /* 0xffffff8117177836 */ /* 0x000fe20000000000 */
[----:B------:R-:W-:Y:S02]  /*0770*/  BSSY.RECONVERGENT B4, `(.L_x_94) ;  /* 0x0000035000047945 */ /* 0x000fe40003800200 */
[----:B------:R-:W-:-:S04]  /*0780*/  IADD3 R27, PT, PT, -R0, R25, RZ ;  /* 0x00000019001b7210 */ /* 0x000fc80007ffe1ff */
[----:B------:R-:W0:Y:S01]  /*0790*/  MUFU.RCP R0, R27 ;  /* 0x0000001b00007308 */ /* 0x000e220000001000 */
[----:B------:R-:W-:-:S04]  /*07a0*/  FADD.FTZ R25, -R27, -RZ ;  /* 0x800000ff1b197221 */ /* 0x000fc80000010100 */
[----:B0-----:R-:W-:-:S04]  /*07b0*/  FFMA R3, R0, R25, 1 ;  /* 0x3f80000000037423 */ /* 0x001fc80000000019 */
[----:B------:R-:W-:Y:S01]  /*07c0*/  FFMA R3, R0, R3, R0 ;  /* 0x0000000300037223 */ /* 0x000fe20000000000 */
[C---:B------:R-:W-:Y:S01]  /*07d0*/  IMAD R0, R23.reuse, -0x800000, R29 ;  /* 0xff80000017007824 */ /* 0x040fe200078e021d */
[----:B------:R-:W-:-:S03]  /*07e0*/  IADD3 R23, PT, PT, R23, 0x7f, -R2 ;  /* 0x0000007f17177810 */ /* 0x000fc60007ffe802 */
[----:B------:R-:W-:Y:S02]  /*07f0*/  FFMA R2, R0, R3, RZ ;  /* 0x0000000300027223 */ /* 0x000fe400000000ff */
[----:B------:R-:W-:Y:S02]  /*0800*/  IMAD.IADD R26, R23, 0x1, R26 ;  /* 0x00000001171a7824 */ /* 0x000fe400078e021a */
[----:B------:R-:W-:-:S04]  /*0810*/  FFMA R28, R25, R2, R0 ;  /* 0x00000002191c7223 */ /* 0x000fc80000000000 */
[----:B------:R-:W-:-:S04]  /*0820*/  FFMA R2, R3, R28, R2 ;  /* 0x0000001c03027223 */ /* 0x000fc80000000002 */
[----:B------:R-:W-:-:S04]  /*0830*/  FFMA R25, R25, R2, R0 ;  /* 0x0000000219197223 */ /* 0x000fc80000000000 */
[----:B------:R-:W-:-:S05]  /*0840*/  FFMA R0, R3, R25, R2 ;  /* 0x0000001903007223 */ /* 0x000fca0000000002 */
[----:B------:R-:W-:-:S04]  /*0850*/  SHF.R.U32.HI R23, RZ, 0x17, R0 ;  /* 0x00000017ff177819 */ /* 0x000fc80000011600 */
[----:B------:R-:W-:-:S05]  /*0860*/  LOP3.LUT R23, R23, 0xff, RZ, 0xc0, !PT ;  /* 0x000000ff17177812 */ /* 0x000fca00078ec0ff */
[----:B------:R-:W-:-:S04]  /*0870*/  IMAD.IADD R23, R23, 0x1, R26 ;  /* 0x0000000117177824 */ /* 0x000fc800078e021a */
[----:B------:R-:W-:-:S05]  /*0880*/  VIADD R27, R23, 0xffffffff ;  /* 0xffffffff171b7836 */ /* 0x000fca0000000000 */
        /* <DEDUP_REMOVED lines=12> */
[C---:B------:R-:W-:Y:S01]  /*0950*/  VIADD R2, R23.reuse, 0x20 ;  /* 0x0000002017027836 */ /* 0x040fe20000000000 */
[----:B------:R-:W-:Y:S02]  /*0960*/  ISETP.NE.AND P2, PT, R23, RZ, PT ;  /* 0x000000ff1700720c */ /* 0x000fe40003f45270 */
[----:B------:R-:W-:Y:S02]  /*0970*/  LOP3.LUT R27, R27, 0x7fffff, RZ, 0xc0, !PT ;  /* 0x007fffff1b1b7812 */ /* 0x000fe400078ec0ff */
[----:B------:R-:W-:Y:S02]  /*0980*/  ISETP.NE.AND P1, PT, R23, RZ, PT ;  /* 0x000000ff1700720c */ /* 0x000fe40003f25270 */
[----:B------:R-:W-:-:S02]  /*0990*/  LOP3.LUT R27, R27, 0x800000, RZ, 0xfc, !PT ;  /* 0x008000001b1b7812 */ /* 0x000fc400078efcff */
        /* <DEDUP_REMOVED lines=10> */
[----:B------:R-:W-:-:S05]  /*0a40*/  LOP3.LUT R26, R23, R26, RZ, 0xc0, !PT ;  /* 0x0000001a171a7212 */ /* 0x000fca00078ec0ff */
[----:B------:R-:W-:-:S05]  /*0a50*/  IMAD.IADD R3, R3, 0x1, R26 ;  /* 0x0000000103037824 */ /* 0x000fca00078e021a */
[----:B------:R-:W-:Y:S01]  /*0a60*/  LOP3.LUT R0, R3, R0, RZ, 0xfc, !PT ;  /* 0x0000000003007212 */ /* 0x000fe200078efcff */
[----:B------:R-:W-:Y:S06]  /*0a70*/  BRA `(.L_x_97) ;  /* 0x0000000000107947 */ /* 0x000fec0003800000 */
.L_x_96:
[----:B------:R-:W-:-:S04]  /*0a80*/  LOP3.LUT R0, R0, 0x80000000, RZ, 0xc0, !PT ;  /* 0x8000000000007812 */ /* 0x000fc800078ec0ff */
[----:B------:R-:W-:Y:S01]  /*0a90*/  LOP3.LUT R0, R0, 0x7f800000, RZ, 0xfc, !PT ;  /* 0x7f80000000007812 */ /* 0x000fe200078efcff */
[----:B------:R-:W-:Y:S06]  /*0aa0*/  BRA `(.L_x_97) ;  /* 0x0000000000047947 */ /* 0x000fec0003800000 */
.L_x_95:
[----:B------:R-:W-:-:S07]  /*0ab0*/  IMAD R0, R26, 0x800000, R0 ;  /* 0x008000001a007824 */ /* 0x000fce00078e0200 */
.L_x_97:
[----:B------:R-:W-:Y:S05]  /*0ac0*/  BSYNC.RECONVERGENT B4 ;  /* 0x0000000000047941 */ /* 0x000fea0003800200 */
.L_x_94:
[----:B------:R-:W-:Y:S05]  /*0ad0*/  BRA `(.L_x_98) ;  /* 0x0000000000207947 */ /* 0x000fea0003800000 */
.L_x_93:
[----:B------:R-:W-:-:S04]  /*0ae0*/  LOP3.LUT R0, R25, 0x80000000, R29, 0x48, !PT ;  /* 0x8000000019007812 */ /* 0x000fc800078e481d */
[----:B------:R-:W-:Y:S01]  /*0af0*/  LOP3.LUT R0, R0, 0x7f800000, RZ, 0xfc, !PT ;  /* 0x7f80000000007812 */ /* 0x000fe200078efcff */
[----:B------:R-:W-:Y:S06]  /*0b00*/  BRA `(.L_x_98) ;  /* 0x0000000000147947 */ /* 0x000fec0003800000 */
.L_x_92:
[----:B------:R-:W-:Y:S01]  /*0b10*/  LOP3.LUT R0, R25, 0x80000000, R29, 0x48, !PT ;  /* 0x8000000019007812 */ /* 0x000fe200078e481d */
[----:B------:R-:W-:Y:S06]  /*0b20*/  BRA `(.L_x_98) ;  /* 0x00000000000c7947 */ /* 0x000fec0003800000 */
.L_x_91:
[----:B------:R-:W0:Y:S01]  /*0b30*/  MUFU.RSQ R0, -QNAN ;  /* 0xffc0000000007908 */ /* 0x000e220000001400 */
[----:B------:R-:W-:Y:S05]  /*0b40*/  BRA `(.L_x_98) ;  /* 0x0000000000047947 */ /* 0x000fea0003800000 */
.L_x_90:
[----:B------:R-:W-:-:S07]  /*0b50*/  FADD.FTZ R0, R0, R3 ;  /* 0x0000000300007221 */ /* 0x000fce0000010000 */
.L_x_98:
[----:B------:R-:W-:Y:S05]  /*0b60*/  BSYNC.RECONVERGENT B3 ;  /* 0x0000000000037941 */ /* 0x000fea0003800200 */
.L_x_88:
[----:B------:R-:W-:-:S04]  /*0b70*/  IMAD.MOV.U32 R25, RZ, RZ, 0x0 ;  /* 0x00000000ff197424 */ /* 0x000fc800078e00ff */
[----:B0-----:R-:W-:Y:S05]  /*0b80*/  RET.REL.NODEC R24 `(_Z20permute_asian_valuesPfPKfS1_S1_S1_fffiii) ;  /* 0xfffffff4181c7950 */ /* 0x001fea0003c3ffff */
.L_x_99:
        /* <DEDUP_REMOVED lines=15> */
.L_x_191:


//--------------------- .text._Z9transposePfii    --------------------------
	.section	.text._Z9transposePfii,"ax",@progbits
	.align	128
        .global         _Z9transposePfii
        .type           _Z9transposePfii,@function
        .size           _Z9transposePfii,(.L_x_195 - _Z9transposePfii)
        .other          _Z9transposePfii,@"STO_CUDA_ENTRY STV_DEFAULT"
_Z9transposePfii:
.text._Z9transposePfii:
[----:B------:R-:W-:Y:S01]  /*0000*/  LDC R1, c[0x0][0x37c] ;  /* 0x0000df00ff017b82 */ /* 0x000fe20000000800 */
[----:B------:R-:W0:Y:S01]  /*0010*/  S2R R3, SR_CgaCtaId ;  /* 0x0000000000037919 */ /* 0x000e220000008800 */
[----:B------:R-:W1:Y:S01]  /*0020*/  LDCU UR6, c[0x0][0x388] ;  /* 0x00007100ff0677ac */ /* 0x000e620008000800 */
[----:B------:R-:W-:Y:S01]  /*0030*/  MOV R0, 0x400 ;  /* 0x0000040000007802 */ /* 0x000fe20000000f00 */
[----:B------:R-:W2:Y:S01]  /*0040*/  S2R R2, SR_TID.X ;  /* 0x0000000000027919 */ /* 0x000ea20000002100 */
[----:B------:R-:W3:Y:S01]  /*0050*/  LDCU.64 UR10, c[0x0][0x358] ;  /* 0x00006b00ff0a77ac */ /* 0x000ee20008000a00 */
[----:B-1----:R-:W-:-:S04]  /*0060*/  ULOP3.LUT UR6, UR6, 0xffffffe0, URZ, 0xc0, !UPT ;  /* 0xffffffe006067892 */ /* 0x002fc8000f8ec0ff */
[----:B------:R-:W-:Y:S01]  /*0070*/  UISETP.GE.AND UP0, UPT, UR6, 0x21, UPT ;  /* 0x000000210600788c */ /* 0x000fe2000bf06270 */
[----:B0-----:R-:W-:Y:S02]  /*0080*/  LEA R0, R3, R0, 0x18 ;  /* 0x0000000003007211 */ /* 0x001fe400078ec0ff */
[C---:B--2---:R-:W-:Y:S02]  /*0090*/  LOP3.LUT R18, R2.reuse, 0x1f, RZ, 0xc0, !PT ;  /* 0x0000001f02127812 */ /* 0x044fe400078ec0ff */
[----:B------:R-:W-:Y:S02]  /*00a0*/  SHF.R.U32.HI R19, RZ, 0x5, R2 ;  /* 0x00000005ff137819 */ /* 0x000fe40000011602 */
[----:B------:R-:W-:Y:S01]  /*00b0*/  SHF.L.U32 R3, R2, 0x3, RZ ;  /* 0x0000000302037819 */ /* 0x000fe200000006ff */
[--C-:B------:R-:W-:Y:S02]  /*00c0*/  IMAD R2, R18, 0x108, R0.reuse ;  /* 0x0000010812027824 */ /* 0x100fe400078e0200 */
[----:B------:R-:W-:Y:S01]  /*00d0*/  IMAD R16, R19, 0x108, R0 ;  /* 0x0000010813107824 */ /* 0x000fe200078e0200 */
[----:B------:R-:W-:-:S02]  /*00e0*/  LOP3.LUT R3, R3, 0xf8, RZ, 0xc0, !PT ;  /* 0x000000f803037812 */ /* 0x000fc400078ec0ff */
[----:B------:R-:W-:-:S03]  /*00f0*/  LEA R17, R19, R2, 0x3 ;  /* 0x0000000213117211 */ /* 0x000fc600078e18ff */
[----:B------:R-:W-:Y:S01]  /*0100*/  IMAD.IADD R16, R16, 0x1, R3 ;  /* 0x0000000110107824 */ /* 0x000fe200078e0203 */
[----:B---3--:R-:W-:Y:S06]  /*0110*/  BRA.U !UP0, `(.L_x_100) ;  /* 0x0000000d08747547 */ /* 0x008fec000b800000 */
[----:B------:R-:W0:Y:S01]  /*0120*/  LDCU UR4, c[0x0][0x38c] ;  /* 0x00007180ff0477ac */ /* 0x000e220008000800 */
[----:B------:R-:W-:Y:S02]  /*0130*/  LOP3.LUT R3, R19, 0xe0, RZ, 0xfc, !PT ;  /* 0x000000e013037812 */ /* 0x000fe400078efcff */
[----:B------:R-:W-:Y:S01]  /*0140*/  PRMT R0, RZ, 0x7610, R0 ;  /* 0x00007610ff007816 */ /* 0x000fe20000000000 */
[----:B------:R-:W-:Y:S01]  /*0150*/  UMOV UR8, 0x20 ;  /* 0x0000002000087882 */ /* 0x000fe20000000000 */
[----:B------:R-:W-:Y:S01]  /*0160*/  PRMT R4, RZ, 0x7610, R4 ;  /* 0x00007610ff047816 */ /* 0x000fe20000000004 */
[----:B0-----:R-:W-:Y:S01]  /*0170*/  IMAD R2, R3, UR4, R18 ;  /* 0x0000000403027c24 */ /* 0x001fe2000f8e0212 */
[----:B------:R-:W-:-:S06]  /*0180*/  UMOV UR4, URZ ;  /* 0x000000ff00047c82 */ /* 0x000fcc0008000000 */
.L_x_106:
[----:B0-----:R-:W0:Y:S01]  /*0190*/  LDC R3, c[0x0][0x38c] ;  /* 0x0000e300ff037b82 */ /* 0x001e220000000800 */
[----:B------:R-:W-:Y:S01]  /*01a0*/  UISETP.GE.U32.AND UP1, UPT, UR4, 0x7, UPT ;  /* 0x000000070400788c */ /* 0x000fe2000bf26070 */
[----:B------:R-:W-:Y:S01]  /*01b0*/  VIADD R5, R19, UR8 ;  /* 0x0000000813057c36 */ /* 0x000fe20008000000 */
[----:B------:R-:W-:Y:S01]  /*01c0*/  UIADD3 UR5, UPT, UPT, UR4, 0x1, URZ ;  /* 0x0000000104057890 */ /* 0x000fe2000fffe0ff */
[----:B------:R-:W-:-:S06]  /*01d0*/  IADD3 R4, PT, PT, R4, 0x1, RZ ;  /* 0x0000000104047810 */ /* 0x000fcc0007ffe0ff */
[----:B------:R-:W-:Y:S01]  /*01e0*/  UMOV UR4, UR5 ;  /* 0x0000000500047c82 */ /* 0x000fe20008000000 */
[----:B------:R-:W-:Y:S01]  /*01f0*/  UMOV UR5, URZ ;  /* 0x000000ff00057c82 */ /* 0x000fe20008000000 */
[----:B------:R-:W-:Y:S01]  /*0200*/  ULOP3.LUT UP0, URZ, UR4, 0x7, URZ, 0xc0, !UPT ;  /* 0x0000000704ff7892 */ /* 0x000fe2000f80c0ff */
[----:B01----:R-:W-:Y:S01]  /*0210*/  IMAD R13, R5, R3, R18 ;  /* 0x00000003050d7224 */ /* 0x003fe200078e0212 */
[----:B------:R-:W-:Y:S09]  /*0220*/  BRA.U !UP1, `(.L_x_101) ;  /* 0x0000000509a07547 */ /* 0x000ff2000b800000 */
[----:B------:R-:W0:Y:S01]  /*0230*/  LDCU UR9, c[0x0][0x38c] ;  /* 0x00007180ff0977ac */ /* 0x000e220008000800 */
[C---:B------:R-:W-:Y:S01]  /*0240*/  LOP3.LUT R11, R19.reuse, 0x60, RZ, 0xfc, !PT ;  /* 0x00000060130b7812 */ /* 0x040fe200078efcff */
[CCC-:B------:R-:W-:Y:S01]  /*0250*/  IMAD R9, R19.reuse, R3.reuse, R18.reuse ;  /* 0x0000000313097224 */ /* 0x1c0fe200078e0212 */
[C---:B------:R-:W-:Y:S01]  /*0260*/  LOP3.LUT R7, R19.reuse, 0xc0, RZ, 0xfc, !PT ;  /* 0x000000c013077812 */ /* 0x040fe200078efcff */
[----:B------:R-:W-:Y:S01]  /*0270*/  ULOP3.LUT UR5, UR4, 0xfffffff8, URZ, 0xc0, !UPT ;  /* 0xfffffff804057892 */ /* 0x000fe2000f8ec0ff */
[C---:B------:R-:W-:Y:S01]  /*0280*/  LOP3.LUT R21, R19.reuse, 0x80, RZ, 0xfc, !PT ;  /* 0x0000008013157812 */ /* 0x040fe200078efcff */
[----:B------:R-:W-:Y:S01]  /*0290*/  VIADD R8, R2, UR8 ;  /* 0x0000000802087c36 */ /* 0x000fe20008000000 */
[C---:B------:R-:W-:Y:S01]  /*02a0*/  LOP3.LUT R6, R19.reuse, 0x40, RZ, 0xfc, !PT ;  /* 0x0000004013067812 */ /* 0x040fe200078efcff */
[----:B------:R-:W-:Y:S01]  /*02b0*/  UIADD3 UR7, UPT, UPT, -UR5, URZ, URZ ;  /* 0x000000ff05077290 */ /* 0x000fe2000fffe1ff */
[C---:B------:R-:W-:Y:S02]  /*02c0*/  LOP3.LUT R15, R19.reuse, 0xa0, RZ, 0xfc, !PT ;  /* 0x000000a0130f7812 */ /* 0x040fe400078efcff */
[----:B------:R-:W-:Y:S01]  /*02d0*/  LOP3.LUT R5, R19, 0x20, RZ, 0xfc, !PT ;  /* 0x0000002013057812 */ /* 0x000fe200078efcff */
[----:B------:R-:W-:Y:S01]  /*02e0*/  IMAD R12, R6, R3, R18 ;  /* 0x00000003060c7224 */ /* 0x000fe200078e0212 */
[----:B------:R-:W-:-:S04]  /*02f0*/  UMOV UR5, URZ ;  /* 0x000000ff00057c82 */ /* 0x000fc80008000000 */
[----:B------:R-:W-:Y:S01]  /*0300*/  IADD3 R12, PT, PT, R12, UR8, RZ ;  /* 0x000000080c0c7c10 */ /* 0x000fe2000fffe0ff */
[--C-:B0-----:R-:W-:Y:S02]  /*0310*/  IMAD R11, R11, UR9, R18.reuse ;  /* 0x000000090b0b7c24 */ /* 0x101fe4000f8e0212 */
[--C-:B------:R-:W-:Y:S02]  /*0320*/  IMAD R10, R7, UR9, R18.reuse ;  /* 0x00000009070a7c24 */ /* 0x100fe4000f8e0212 */
[--C-:B------:R-:W-:Y:S01]  /*0330*/  IMAD R21, R21, UR9, R18.reuse ;  /* 0x0000000915157c24 */ /* 0x100fe2000f8e0212 */
[----:B------:R-:W-:Y:S01]  /*0340*/  IADD3 R6, PT, PT, R11, UR8, RZ ;  /* 0x000000080b067c10 */ /* 0x000fe2000fffe0ff */
[--C-:B------:R-:W-:Y:S02]  /*0350*/  IMAD R15, R15, UR9, R18.reuse ;  /* 0x000000090f0f7c24 */ /* 0x100fe4000f8e0212 */
[----:B------:R-:W-:Y:S01]  /*0360*/  IMAD R7, R5, R3, R18 ;  /* 0x0000000305077224 */ /* 0x000fe200078e0212 */
[----:B------:R-:W-:Y:S01]  /*0370*/  IADD3 R5, PT, PT, R9, UR8, RZ ;  /* 0x0000000809057c10 */ /* 0x000fe2000fffe0ff */
[----:B------:R-:W-:Y:S01]  /*0380*/  VIADD R10, R10, UR8 ;  /* 0x000000080a0a7c36 */ /* 0x000fe20008000000 */
[----:B------:R-:W-:Y:S01]  /*0390*/  IADD3 R9, PT, PT, R21, UR8, RZ ;  /* 0x0000000815097c10 */ /* 0x000fe2000fffe0ff */
[----:B------:R-:W-:-:S02]  /*03a0*/  VIADD R11, R15, UR8 ;  /* 0x000000080f0b7c36 */ /* 0x000fc40008000000 */
[----:B------:R-:W-:-:S07]  /*03b0*/  VIADD R7, R7, UR8 ;  /* 0x0000000807077c36 */ /* 0x000fce0008000000 */
.L_x_102:
[----:B0-----:R-:W0:Y:S02]  /*03c0*/  LDC.64 R22, c[0x0][0x380] ;  /* 0x0000e000ff167b82 */ /* 0x001e240000000a00 */
[----:B0-----:R-:W-:-:S04]  /*03d0*/  IMAD.WIDE R20, R13, 0x4, R22 ;  /* 0x000000040d147825 */ /* 0x001fc800078e0216 */
[--C-:B------:R-:W-:Y:S01]  /*03e0*/  IMAD.WIDE R24, R5, 0x4, R22.reuse ;  /* 0x0000000405187825 */ /* 0x100fe200078e0216 */
[----:B------:R-:W2:Y:S04]  /*03f0*/  LDG.E R14, desc[UR10][R20.64] ;  /* 0x0000000a140e7981 */ /* 0x000ea8000c1e1900 */
[----:B------:R-:W2:Y:S04]  /*0400*/  LDG.E R15, desc[UR10][R24.64] ;  /* 0x0000000a180f7981 */ /* 0x000ea8000c1e1900 */
[----:B--2---:R-:W-:Y:S01]  /*0410*/  STS.64 [R17], R14 ;  /* 0x0000000e11007388 */ /* 0x004fe20000000a00 */
[----:B------:R-:W-:Y:S06]  /*0420*/  BAR.SYNC.DEFER_BLOCKING 0x0 ;  /* 0x0000000000007b1d */ /* 0x000fec0000010000 */
[----:B------:R-:W0:Y:S04]  /*0430*/  LDS.64 R14, [R16] ;  /* 0x00000000100e7984 */ /* 0x000e280000000a00 */
[----:B0-----:R-:W-:Y:S04]  /*0440*/  STG.E desc[UR10][R20.64], R15 ;  /* 0x0000000f14007986 */ /* 0x001fe8000c10190a */
[----:B------:R0:W-:Y:S02]  /*0450*/  STG.E desc[UR10][R24.64], R14 ;  /* 0x0000000e18007986 */ /* 0x0001e4000c10190a */
[----:B0-----:R-:W-:-:S02]  /*0460*/  IMAD.WIDE R24, R7, 0x4, R22 ;  /* 0x0000000407187825 */ /* 0x001fc400078e0216 */
        /* <DEDUP_REMOVED lines=41> */
[----:B------:R-:W2:Y:S01]  /*0700*/  LDG.E R15, desc[UR10][R24.64] ;  /* 0x0000000a180f7981 */ /* 0x000ea2000c1e1900 */
[----:B------:R-:W-:-:S03]  /*0710*/  IMAD.WIDE R22, R8, 0x4, R22 ;  /* 0x0000000408167825 */ /* 0x000fc600078e0216 */
[----:B--2---:R-:W-:Y:S01]  /*0720*/  STS.64 [R17], R14 ;  /* 0x0000000e11007388 */ /* 0x004fe20000000a00 */
[----:B------:R-:W-:Y:S06]  /*0730*/  BAR.SYNC.DEFER_BLOCKING 0x0 ;  /* 0x0000000000007b1d */ /* 0x000fec0000010000 */
[----:B------:R-:W0:Y:S04]  /*0740*/  LDS.64 R14, [R16] ;  /* 0x00000000100e7984 */ /* 0x000e280000000a00 */
[----:B0-----:R0:W-:Y:S04]  /*0750*/  STG.E desc[UR10][R20.64+0x300], R15 ;  /* 0x0003000f14007986 */ /* 0x0011e8000c10190a */
[----:B------:R1:W-:Y:S04]  /*0760*/  STG.E desc[UR10][R24.64], R14 ;  /* 0x0000000e18007986 */ /* 0x0003e8000c10190a */
[----:B0-----:R-:W2:Y:S04]  /*0770*/  LDG.E R15, desc[UR10][R22.64] ;  /* 0x0000000a160f7981 */ /* 0x001ea8000c1e1900 */
[----:B-1----:R-:W2:Y:S01]  /*0780*/  LDG.E R14, desc[UR10][R20.64+0x380] ;  /* 0x0003800a140e7981 */ /* 0x002ea2000c1e1900 */
[----:B------:R-:W-:-:S04]  /*0790*/  UIADD3 UR7, UPT, UPT, UR7, 0x8, URZ ;  /* 0x0000000807077890 */ /* 0x000fc8000fffe0ff */
[----:B------:R-:W-:Y:S01]  /*07a0*/  UISETP.NE.AND UP1, UPT, UR7, URZ, UPT ;  /* 0x000000ff0700728c */ /* 0x000fe2000bf25270 */
[----:B------:R-:W-:Y:S01]  /*07b0*/  VIADD R13, R13, 0x100 ;  /* 0x000001000d0d7836 */ /* 0x000fe20000000000 */
[C---:B------:R-:W-:Y:S01]  /*07c0*/  LEA R5, R3.reuse, R5, 0x8 ;  /* 0x0000000503057211 */ /* 0x040fe200078e40ff */
[C---:B------:R-:W-:Y:S01]  /*07d0*/  IMAD R12, R3.reuse, 0x100, R12 ;  /* 0x00000100030c7824 */ /* 0x040fe200078e020c */
[C---:B------:R-:W-:Y:S01]  /*07e0*/  LEA R7, R3.reuse, R7, 0x8 ;  /* 0x0000000703077211 */ /* 0x040fe200078e40ff */
[C---:B------:R-:W-:Y:S01]  /*07f0*/  IMAD R11, R3.reuse, 0x100, R11 ;  /* 0x00000100030b7824 */ /* 0x040fe200078e020b */
[C---:B------:R-:W-:Y:S02]  /*0800*/  LEA R6, R3.reuse, R6, 0x8 ;  /* 0x0000000603067211 */ /* 0x040fe400078e40ff */
[C---:B------:R-:W-:Y:S02]  /*0810*/  LEA R9, R3.reuse, R9, 0x8 ;  /* 0x0000000903097211 */ /* 0x040fe400078e40ff */
[----:B------:R-:W-:-:S02]  /*0820*/  LEA R10, R3, R10, 0x8 ;  /* 0x0000000a030a7211 */ /* 0x000fc400078e40ff */
[----:B------:R-:W-:Y:S01]  /*0830*/  LEA R8, R3, R8, 0x8 ;  /* 0x0000000803087211 */ /* 0x000fe200078e40ff */
[----:B------:R-:W-:Y:S01]  /*0840*/  UIADD3 UR5, UPT, UPT, UR5, 0x100, URZ ;  /* 0x0000010005057890 */ /* 0x000fe2000fffe0ff */
[----:B--2---:R-:W-:Y:S01]  /*0850*/  STS.64 [R17], R14 ;  /* 0x0000000e11007388 */ /* 0x004fe20000000a00 */
[----:B------:R-:W-:Y:S06]  /*0860*/  BAR.SYNC.DEFER_BLOCKING 0x0 ;  /* 0x0000000000007b1d */ /* 0x000fec0000010000 */
[----:B------:R-:W0:Y:S04]  /*0870*/  LDS.64 R14, [R16] ;  /* 0x00000000100e7984 */ /* 0x000e280000000a00 */
[----:B0-----:R0:W-:Y:S04]  /*0880*/  STG.E desc[UR10][R20.64+0x380], R15 ;  /* 0x0003800f14007986 */ /* 0x0011e8000c10190a */
[----:B------:R0:W-:Y:S01]  /*0890*/  STG.E desc[UR10][R22.64], R14 ;  /* 0x0000000e16007986 */ /* 0x0001e2000c10190a */
[----:B------:R-:W-:Y:S05]  /*08a0*/  BRA.U UP1, `(.L_x_102) ;  /* 0xfffffff901c47547 */ /* 0x000fea000b83ffff */
.L_x_101:
[----:B------:R-:W-:Y:S05]  /*08b0*/  BRA.U !UP0, `(.L_x_103) ;  /* 0x00000005087c7547 */ /* 0x000fea000b800000 */
[----:B------:R-:W-:Y:S02]  /*08c0*/  LOP3.LUT R6, R4, 0x7, RZ, 0xc0, !PT ;  /* 0x0000000704067812 */ /* 0x000fe400078ec0ff */
[----:B0-----:R-:W-:Y:S02]  /*08d0*/  IADD3 R20, PT, PT, R19, UR8, RZ ;  /* 0x0000000813147c10 */ /* 0x001fe4000fffe0ff */
[C---:B------:R-:W-:Y:S01]  /*08e0*/  LOP3.LUT P1, RZ, R6.reuse, 0x3, RZ, 0xc0, !PT ;  /* 0x0000000306ff7812 */ /* 0x040fe2000782c0ff */
[----:B------:R-:W-:Y:S02]  /*08f0*/  VIADD R5, R6, 0xffffffff ;  /* 0xffffffff06057836 */ /* 0x000fe40000000000 */
[----:B------:R-:W-:-:S03]  /*0900*/  IMAD R20, R20, R3, R18 ;  /* 0x0000000314147224 */ /* 0x000fc600078e0212 */
[----:B------:R-:W-:Y:S02]  /*0910*/  ISETP.GE.U32.AND P0, PT, R5, 0x3, PT ;  /* 0x000000030500780c */ /* 0x000fe40003f06070 */
[----:B------:R-:W-:-:S11]  /*0920*/  IADD3 R5, PT, PT, R18, UR8, RZ ;  /* 0x0000000812057c10 */ /* 0x000fd6000fffe0ff */
[----:B------:R-:W-:Y:S05]  /*0930*/  @!P0 BRA `(.L_x_104) ;  /* 0x0000000000b08947 */ /* 0x000fea0003800000 */
[----:B------:R-:W0:Y:S01]  /*0940*/  LDC.64 R6, c[0x0][0x380] ;  /* 0x0000e000ff067b82 */ /* 0x000e220000000a00 */
[----:B------:R-:W-:Y:S01]  /*0950*/  VIADD R21, R19, UR5 ;  /* 0x0000000513157c36 */ /* 0x000fe20008000000 */
[----:B------:R-:W-:-:S03]  /*0960*/  IADD3 R9, PT, PT, R20, UR5, RZ ;  /* 0x0000000514097c10 */ /* 0x000fc6000fffe0ff */
[----:B------:R-:W-:Y:S02]  /*0970*/  IMAD R15, R21, R3, R5 ;  /* 0x00000003150f7224 */ /* 0x000fe400078e0205 */
[----:B0-----:R-:W-:-:S04]  /*0980*/  IMAD.WIDE R8, R9, 0x4, R6 ;  /* 0x0000000409087825 */ /* 0x001fc800078e0206 */
[----:B------:R-:W-:Y:S01]  /*0990*/  IMAD.WIDE R14, R15, 0x4, R6 ;  /* 0x000000040f0e7825 */ /* 0x000fe200078e0206 */
[----:B------:R-:W2:Y:S04]  /*09a0*/  LDG.E R10, desc[UR10][R8.64] ;  /* 0x0000000a080a7981 */ /* 0x000ea8000c1e1900 */
[----:B------:R-:W2:Y:S01]  /*09b0*/  LDG.E R11, desc[UR10][R14.64] ;  /* 0x0000000a0e0b7981 */ /* 0x000ea2000c1e1900 */
[----:B------:R-:W-:-:S05]  /*09c0*/  IADD3 R22, PT, PT, R21, 0x20, RZ ;  /* 0x0000002015167810 */ /* 0x000fca0007ffe0ff */
[----:B------:R-:W-:Y:S01]  /*09d0*/  IMAD R23, R22, R3, R5 ;  /* 0x0000000316177224 */ /* 0x000fe200078e0205 */
[----:B--2---:R0:W-:Y:S01]  /*09e0*/  STS.64 [R17], R10 ;  /* 0x0000000a11007388 */ /* 0x0041e20000000a00 */
[----:B------:R-:W-:Y:S02]  /*09f0*/  BAR.SYNC.DEFER_BLOCKING 0x0 ;  /* 0x0000000000007b1d */ /* 0x000fe40000010000 */
[----:B0-----:R-:W-:-:S04]  /*0a00*/  IMAD.WIDE R10, R23, 0x4, R6 ;  /* 0x00000004170a7825 */ /* 0x001fc800078e0206 */
[----:B------:R-:W0:Y:S04]  /*0a10*/  LDS.64 R12, [R16] ;  /* 0x00000000100c7984 */ /* 0x000e280000000a00 */
[----:B0-----:R0:W-:Y:S04]  /*0a20*/  STG.E desc[UR10][R8.64], R13 ;  /* 0x0000000d08007986 */ /* 0x0011e8000c10190a */
[----:B------:R1:W-:Y:S04]  /*0a30*/  STG.E desc[UR10][R14.64], R12 ;  /* 0x0000000c0e007986 */ /* 0x0003e8000c10190a */
[----:B0-----:R-:W2:Y:S04]  /*0a40*/  LDG.E R13, desc[UR10][R10.64] ;  /* 0x0000000a0a0d7981 */ /* 0x001ea8000c1e1900 */
[----:B-1----:R-:W2:Y:S01]  /*0a50*/  LDG.E R12, desc[UR10][R8.64+0x80] ;  /* 0x0000800a080c7981 */ /* 0x002ea2000c1e1900 */
[----:B------:R-:W-:-:S04]  /*0a60*/  VIADD R22, R21, 0x40 ;  /* 0x0000004015167836 */ /* 0x000fc80000000000 */
[----:B------:R-:W-:-:S04]  /*0a70*/  IMAD R23, R22, R3, R5 ;  /* 0x0000000316177224 */ /* 0x000fc800078e0205 */
[----:B------:R-:W-:Y:S01]  /*0a80*/  IMAD.WIDE R14, R23, 0x4, R6 ;  /* 0x00000004170e7825 */ /* 0x000fe200078e0206 */
[----:B--2---:R-:W-:Y:S01]  /*0a90*/  STS.64 [R17], R12 ;  /* 0x0000000c11007388 */ /* 0x004fe20000000a00 */
[----:B------:R-:W-:Y:S06]  /*0aa0*/  BAR.SYNC.DEFER_BLOCKING 0x0 ;  /* 0x0000000000007b1d */ /* 0x000fec0000010000 */
[----:B------:R-:W0:Y:S04]  /*0ab0*/  LDS.64 R12, [R16] ;  /* 0x00000000100c7984 */ /* 0x000e280000000a00 */
[----:B0-----:R-:W-:Y:S04]  /*0ac0*/  STG.E desc[UR10][R8.64+0x80], R13 ;  /* 0x0000800d08007986 */ /* 0x001fe8000c10190a */
[----:B------:R0:W-:Y:S04]  /*0ad0*/  STG.E desc[UR10][R10.64], R12 ;  /* 0x0000000c0a007986 */ /* 0x0001e8000c10190a */
[----:B0-----:R-:W2:Y:S04]  /*0ae0*/  LDG.E R10, desc[UR10][R8.64+0x100] ;  /* 0x0001000a080a7981 */ /* 0x001ea8000c1e1900 */
[----:B------:R-:W2:Y:S01]  /*0af0*/  LDG.E R11, desc[UR10][R14.64] ;  /* 0x0000000a0e0b7981 */ /* 0x000ea2000c1e1900 */
[----:B------:R-:W-:-:S05]  /*0b00*/  IADD3 R22, PT, PT, R21, 0x60, RZ ;  /* 0x0000006015167810 */ /* 0x000fca0007ffe0ff */
[----:B------:R-:W-:-:S04]  /*0b10*/  IMAD R21, R22, R3, R5 ;  /* 0x0000000316157224 */ /* 0x000fc800078e0205 */
[----:B------:R-:W-:Y:S01]  /*0b20*/  IMAD.WIDE R6, R21, 0x4, R6 ;  /* 0x0000000415067825 */ /* 0x000fe200078e0206 */
[----:B--2---:R-:W-:Y:S01]  /*0b30*/  STS.64 [R17], R10 ;  /* 0x0000000a11007388 */ /* 0x004fe20000000a00 */
[----:B------:R-:W-:Y:S06]  /*0b40*/  BAR.SYNC.DEFER_BLOCKING 0x0 ;  /* 0x0000000000007b1d */ /* 0x000fec0000010000 */
[----:B------:R-:W0:Y:S04]  /*0b50*/  LDS.64 R10, [R16] ;  /* 0x00000000100a7984 */ /* 0x000e280000000a00 */
[----:B0-----:R-:W-:Y:S04]  /*0b60*/  STG.E desc[UR10][R8.64+0x100], R11 ;  /* 0x0001000b08007986 */ /* 0x001fe8000c10190a */
[----:B------:R-:W-:Y:S04]  /*0b70*/  STG.E desc[UR10][R14.64], R10 ;  /* 0x0000000a0e007986 */ /* 0x000fe8000c10190a */
[----:B------:R-:W2:Y:S04]  /*0b80*/  LDG.E R12, desc[UR10][R8.64+0x180] ;  /* 0x0001800a080c7981 */ /* 0x000ea8000c1e1900 */
[----:B------:R-:W2:Y:S01]  /*0b90*/  LDG.E R13, desc[UR10][R6.64] ;  /* 0x0000000a060d7981 */ /* 0x000ea2000c1e1900 */
[----:B------:R-:W-:-:S03]  /*0ba0*/  UIADD3 UR5, UPT, UPT, UR5, 0x80, URZ ;  /* 0x0000008005057890 */ /* 0x000fc6000fffe0ff */
[----:B--2---:R-:W-:Y:S01]  /*0bb0*/  STS.64 [R17], R12 ;  /* 0x0000000c11007388 */ /* 0x004fe20000000a00 */
[----:B------:R-:W-:Y:S06]  /*0bc0*/  BAR.SYNC.DEFER_BLOCKING 0x0 ;  /* 0x0000000000007b1d */ /* 0x000fec0000010000 */
[----:B------:R-:W0:Y:S04]  /*0bd0*/  LDS.64 R22, [R16] ;  /* 0x0000000010167984 */ /* 0x000e280000000a00 */
[----:B0-----:R0:W-:Y:S04]  /*0be0*/  STG.E desc[UR10][R8.64+0x180], R23 ;  /* 0x0001801708007986 */ /* 0x0011e8000c10190a */
[----:B------:R0:W-:Y:S02]  /*0bf0*/  STG.E desc[UR10][R6.64], R22 ;  /* 0x0000001606007986 */ /* 0x0001e4000c10190a */
.L_x_104:
[----:B------:R-:W-:Y:S05]  /*0c00*/  @!P1 BRA `(.L_x_103) ;  /* 0x0000000000a89947 */ /* 0x000fea0003800000 */
[C---:B------:R-:W-:Y:S02]  /*0c10*/  LOP3.LUT P0, RZ, R0.reuse, 0x3, RZ, 0xc0, !PT ;  /* 0x0000000300ff7812 */ /* 0x040fe4000780c0ff */
[----:B0-----:R-:W-:-:S04]  /*0c20*/  LOP3.LUT R6, R0, 0x1, RZ, 0xc0, !PT ;  /* 0x0000000100067812 */ /* 0x001fc800078ec0ff */
[----:B------:R-:W-:-:S07]  /*0c30*/  ISETP.NE.U32.AND P1, PT, R6, 0x1, PT ;  /* 0x000000010600780c */ /* 0x000fce0003f25070 */
[----:B------:R-:W-:Y:S06]  /*0c40*/  @!P0 BRA `(.L_x_105) ;  /* 0x0000000000608947 */ /* 0x000fec0003800000 */
[----:B------:R-:W0:Y:S01]  /*0c50*/  LDC.64 R12, c[0x0][0x380] ;  /* 0x0000e000ff0c7b82 */ /* 0x000e220000000a00 */
[----:B------:R-:W-:Y:S01]  /*0c60*/  IADD3 R22, PT, PT, R19, UR5, RZ ;  /* 0x0000000513167c10 */ /* 0x000fe2000fffe0ff */
[----:B------:R-:W-:-:S04]  /*0c70*/  VIADD R7, R20, UR5 ;  /* 0x0000000514077c36 */ /* 0x000fc80008000000 */
[----:B------:R-:W-:Y:S02]  /*0c80*/  IMAD R9, R22, R3, R5 ;  /* 0x0000000316097224 */ /* 0x000fe400078e0205 */
[----:B0-----:R-:W-:-:S04]  /*0c90*/  IMAD.WIDE R6, R7, 0x4, R12 ;  /* 0x0000000407067825 */ /* 0x001fc800078e020c */
[----:B------:R-:W-:Y:S01]  /*0ca0*/  IMAD.WIDE R8, R9, 0x4, R12 ;  /* 0x0000000409087825 */ /* 0x000fe200078e020c */
[----:B------:R-:W2:Y:S04]  /*0cb0*/  LDG.E R14, desc[UR10][R6.64] ;  /* 0x0000000a060e7981 */ /* 0x000ea8000c1e1900 */
        /* <DEDUP_REMOVED lines=17> */
.L_x_105:
[----:B------:R-:W-:Y:S05]  /*0dd0*/  @!P1 BRA `(.L_x_103) ;  /* 0x0000000000349947 */ /* 0x000fea0003800000 */
[----:B0-----:R-:W0:Y:S01]  /*0de0*/  LDC.64 R6, c[0x0][0x380] ;  /* 0x0000e000ff067b82 */ /* 0x001e220000000a00 */
[----:B------:R-:W-:Y:S01]  /*0df0*/  IADD3 R8, PT, PT, R19, UR5, RZ ;  /* 0x0000000513087c10 */ /* 0x000fe2000fffe0ff */
[----:B------:R-:W-:-:S04]  /*0e00*/  VIADD R9, R20, UR5 ;  /* 0x0000000514097c36 */ /* 0x000fc80008000000 */
[----:B------:R-:W-:Y:S02]  /*0e10*/  IMAD R3, R8, R3, R5 ;  /* 0x0000000308037224 */ /* 0x000fe400078e0205 */
[----:B0-----:R-:W-:-:S04]  /*0e20*/  IMAD.WIDE R8, R9, 0x4, R6 ;  /* 0x0000000409087825 */ /* 0x001fc800078e0206 */
[----:B------:R-:W-:Y:S01]  /*0e30*/  IMAD.WIDE R6, R3, 0x4, R6 ;  /* 0x0000000403067825 */ /* 0x000fe200078e0206 */
[----:B------:R-:W2:Y:S04]  /*0e40*/  LDG.E R10, desc[UR10][R8.64] ;  /* 0x0000000a080a7981 */ /* 0x000ea8000c1e1900 */
[----:B------:R-:W2:Y:S04]  /*0e50*/  LDG.E R11, desc[UR10][R6.64] ;  /* 0x0000000a060b7981 */ /* 0x000ea8000c1e1900 */
[----:B--2---:R-:W-:Y:S01]  /*0e60*/  STS.64 [R17], R10 ;  /* 0x0000000a11007388 */ /* 0x004fe20000000a00 */
[----:B------:R-:W-:Y:S06]  /*0e70*/  BAR.SYNC.DEFER_BLOCKING 0x0 ;  /* 0x0000000000007b1d */ /* 0x000fec0000010000 */
[----:B------:R-:W0:Y:S04]  /*0e80*/  LDS.64 R12, [R16] ;  /* 0x00000000100c7984 */ /* 0x000e280000000a00 */
[----:B0-----:R1:W-:Y:S04]  /*0e90*/  STG.E desc[UR10][R8.64], R13 ;  /* 0x0000000d08007986 */ /* 0x0013e8000c10190a */
[----:B------:R1:W-:Y:S02]  /*0ea0*/  STG.E desc[UR10][R6.64], R12 ;  /* 0x0000000c06007986 */ /* 0x0003e4000c10190a */
.L_x_103:
[----:B------:R-:W-:Y:S01]  /*0eb0*/  UIADD3 UR8, UPT, UPT, UR8, 0x20, URZ ;  /* 0x0000002008087890 */ /* 0x000fe2000fffe0ff */
[----:B------:R-:W-:-:S03]  /*0ec0*/  IADD3 R0, PT, PT, R0, 0x1, RZ ;  /* 0x0000000100007810 */ /* 0x000fc60007ffe0ff */
[----:B------:R-:W-:-:S09]  /*0ed0*/  UISETP.GE.AND UP0, UPT, UR8, UR6, UPT ;  /* 0x000000060800728c */ /* 0x000fd2000bf06270 */
[----:B------:R-:W-:Y:S05]  /*0ee0*/  BRA.U !UP0, `(.L_x_106) ;  /* 0xfffffff108a87547 */ /* 0x000fea000b83ffff */
.L_x_100:
[----:B------:R-:W2:Y:S02]  /*0ef0*/  LDC R0, c[0x0][0x38c] ;  /* 0x0000e300ff007b82 */ /* 0x000ea40000000800 */
[----:B--2---:R-:W-:-:S04]  /*0f00*/  LOP3.LUT R2, R0, 0xffffffe0, RZ, 0xc0, !PT ;  /* 0xffffffe000027812 */ /* 0x004fc800078ec0ff */
[----:B------:R-:W-:-:S04]  /*0f10*/  VIMNMX R2, PT, PT, R2, UR6, PT ;  /* 0x0000000602027c48 */ /* 0x000fc8000bfe0100 */
[----:B------:R-:W-:-:S13]  /*0f20*/  ISETP.GE.AND P0, PT, R2, 0x1, PT ;  /* 0x000000010200780c */ /* 0x000fda0003f06270 */
[----:B------:R-:W-:Y:S05]  /*0f30*/  @!P0 EXIT ;  /* 0x000000000000894d */ /* 0x000fea0003800000 */
[C---:B------:R-:W-:Y:S01]  /*0f40*/  ISETP.GE.U32.AND P0, PT, R2.reuse, 0x61, PT ;  /* 0x000000610200780c */ /* 0x040fe20003f06070 */
[----:B------:R-:W-:Y:S01]  /*0f50*/  UMOV UR4, URZ ;  /* 0x000000ff00047c82 */ /* 0x000fe20008000000 */
[----:B------:R-:W-:-:S04]  /*0f60*/  IADD3 R3, PT, PT, R2, -0x1, RZ ;  /* 0xffffffff02037810 */ /* 0x000fc80007ffe0ff */
[----:B------:R-:W-:-:S04]  /*0f70*/  LEA.HI R3, R3, 0x1, RZ, 0x1b ;  /* 0x0000000103037811 */ /* 0x000fc800078fd8ff */
[----:B------:R-:W-:-:S03]  /*0f80*/  LOP3.LUT R2, R3, 0x3, RZ, 0xc0, !PT ;  /* 0x0000000303027812 */ /* 0x000fc600078ec0ff */
[----:B------:R-:W-:Y:S05]  /*0f90*/  @!P0 BRA `(.L_x_107) ;  /* 0x0000000c00f88947 */ /* 0x000fea0003800000 */
[----:B------:R-:W-:Y:S01]  /*0fa0*/  LOP3.LUT R3, R3, 0xffffffc, RZ, 0xc0, !PT ;  /* 0x0ffffffc03037812 */ /* 0x000fe200078ec0ff */
[----:B01----:R-:W0:Y:S01]  /*0fb0*/  LDC.64 R8, c[0x0][0x380] ;  /* 0x0000e000ff087b82 */ /* 0x003e220000000a00 */
[C---:B------:R-:W-:Y:S01]  /*0fc0*/  LOP3.LUT R7, R19.reuse, 0x40, RZ, 0xfc, !PT ;  /* 0x0000004013077812 */ /* 0x040fe200078efcff */
[----:B------:R-:W-:Y:S01]  /*0fd0*/  UMOV UR4, URZ ;  /* 0x000000ff00047c82 */ /* 0x000fe20008000000 */
[C---:B------:R-:W-:Y:S01]  /*0fe0*/  LOP3.LUT R5, R19.reuse, 0x20, RZ, 0xfc, !PT ;  /* 0x0000002013057812 */ /* 0x040fe200078efcff */
[----:B------:R-:W-:Y:S01]  /*0ff0*/  IMAD.MOV R20, RZ, RZ, -R3 ;  /* 0x000000ffff147224 */ /* 0x000fe200078e0a03 */
[----:B------:R-:W-:Y:S01]  /*1000*/  LOP3.LUT R11, R19, 0x60, RZ, 0xfc, !PT ;  /* 0x00000060130b7812 */ /* 0x000fe200078efcff */
[-CC-:B------:R-:W-:Y:S01]  /*1010*/  IMAD R6, R7, R0.reuse, R18.reuse ;  /* 0x0000000007067224 */ /* 0x180fe200078e0212 */
[----:B------:R-:W-:Y:S01]  /*1020*/  LEA R4, R0, 0x80, 0x7 ;  /* 0x0000008000047811 */ /* 0x000fe200078e38ff */
[-CC-:B------:R-:W-:Y:S01]  /*1030*/  IMAD R3, R19, R0.reuse, R18.reuse ;  /* 0x0000000013037224 */ /* 0x180fe200078e0212 */
[----:B------:R-:W-:Y:S01]  /*1040*/  ISETP.GE.AND P0, PT, R20, RZ, PT ;  /* 0x000000ff1400720c */ /* 0x000fe20003f06270 */
[----:B------:R-:W-:-:S02]  /*1050*/  IMAD R5, R5, R0, R18 ;  /* 0x0000000005057224 */ /* 0x000fc400078e0212 */
[----:B------:R-:W-:-:S10]  /*1060*/  IMAD R7, R11, R0, R18 ;  /* 0x000000000b077224 */ /* 0x000fd400078e0212 */
[----:B------:R-:W-:Y:S05]  /*1070*/  @P0 BRA `(.L_x_108) ;  /* 0x0000000c00340947 */ /* 0x000fea0003800000 */
[----:B------:R-:W-:Y:S02]  /*1080*/  IADD3 R10, PT, PT, -R20, RZ, RZ ;  /* 0x000000ff140a7210 */ /* 0x000fe40007ffe1ff */
[----:B------:R-:W-:Y:S02]  /*1090*/  PLOP3.LUT P0, PT, PT, PT, PT, 0x80, 0x8 ;  /* 0x000000000008781c */ /* 0x000fe40003f0f070 */
[----:B------:R-:W-:-:S13]  /*10a0*/  ISETP.GT.AND P1, PT, R10, 0xc, PT ;  /* 0x0000000c0a00780c */ /* 0x000fda0003f24270 */
[----:B------:R-:W-:Y:S05]  /*10b0*/  @!P1 BRA `(.L_x_109) ;  /* 0x0000000800089947 */ /* 0x000fea0003800000 */
[----:B------:R-:W1:Y:S01]  /*10c0*/  LDC.64 R10, c[0x0][0x380] ;  /* 0x0000e000ff0a7b82 */ /* 0x000e620000000a00 */
[----:B------:R-:W-:-:S13]  /*10d0*/  PLOP3.LUT P0, PT, PT, PT, PT, 0x8, 0x80 ;  /* 0x000000000080781c */ /* 0x000fda0003f0e170 */
.L_x_110:
[----:B-1----:R-:W-:-:S05]  /*10e0*/  IMAD.WIDE R14, R3, 0x4, R10 ;  /* 0x00000004030e7825 */ /* 0x002fca00078e020a */
[----:B--2---:R-:W2:Y:S01]  /*10f0*/  LDG.E R22, desc[UR10][R14.64] ;  /* 0x0000000a0e167981 */ /* 0x004ea2000c1e1900 */
[----:B------:R-:W-:-:S05]  /*1100*/  IADD3 R13, PT, PT, R5, 0x20, RZ ;  /* 0x00000020050d7810 */ /* 0x000fca0007ffe0ff */
[----:B------:R-:W-:Y:S01]  /*1110*/  IMAD.WIDE R12, R13, 0x4, R10 ;  /* 0x000000040d0c7825 */ /* 0x000fe200078e020a */
[----:B--2---:R-:W-:Y:S01]  /*1120*/  STS [R17], R22 ;  /* 0x0000001611007388 */ /* 0x004fe20000000800 */
[----:B------:R-:W-:Y:S06]  /*1130*/  BAR.SYNC.DEFER_BLOCKING 0x0 ;  /* 0x0000000000007b1d */ /* 0x000fec0000010000 */
[----:B------:R-:W1:Y:S04]  /*1140*/  LDS R21, [R16] ;  /* 0x0000000010157984 */ /* 0x000e680000000800 */
[----:B-1----:R1:W-:Y:S04]  /*1150*/  STG.E desc[UR10][R14.64], R21 ;  /* 0x000000150e007986 */ /* 0x0023e8000c10190a */
[----:B------:R-:W2:Y:S01]  /*1160*/  LDG.E R24, desc[UR10][R12.64] ;  /* 0x0000000a0c187981 */ /* 0x000ea2000c1e1900 */
[----:B------:R-:W-:-:S04]  /*1170*/  VIADD R25, R6, 0x40 ;  /* 0x0000004006197836 */ /* 0x000fc80000000000 */
[----:B-1----:R-:W-:Y:S01]  /*1180*/  IMAD.WIDE R14, R25, 0x4, R10 ;  /* 0x00000004190e7825 */ /* 0x002fe200078e020a */
[----:B--2---:R-:W-:Y:S01]  /*1190*/  STS [R17], R24 ;  /* 0x0000001811007388 */ /* 0x004fe20000000800 */
[----:B------:R-:W-:Y:S06]  /*11a0*/  BAR.SYNC.DEFER_BLOCKING 0x0 ;  /* 0x0000000000007b1d */ /* 0x000fec0000010000 */
[----:B------:R-:W1:Y:S04]  /*11b0*/  LDS R23, [R16] ;  /* 0x0000000010177984 */ /* 0x000e680000000800 */
[----:B-1----:R1:W-:Y:S04]  /*11c0*/  STG.E desc[UR10][R12.64], R23 ;  /* 0x000000170c007986 */ /* 0x0023e8000c10190a */
[----:B------:R-:W2:Y:S01]  /*11d0*/  LDG.E R22, desc[UR10][R14.64] ;  /* 0x0000000a0e167981 */ /* 0x000ea2000c1e1900 */
[----:B------:R-:W-:-:S05]  /*11e0*/  IADD3 R25, PT, PT, R7, 0x60, RZ ;  /* 0x0000006007197810 */ /* 0x000fca0007ffe0ff */
[----:B-1----:R-:W-:Y:S01]  /*11f0*/  IMAD.WIDE R12, R25, 0x4, R10 ;  /* 0x00000004190c7825 */ /* 0x002fe200078e020a */
[----:B--2---:R-:W-:Y:S01]  /*1200*/  STS [R17], R22 ;  /* 0x0000001611007388 */ /* 0x004fe20000000800 */
[----:B------:R-:W-:Y:S06]  /*1210*/  BAR.SYNC.DEFER_BLOCKING 0x0 ;  /* 0x0000000000007b1d */ /* 0x000fec0000010000 */
[----:B------:R-:W1:Y:S04]  /*1220*/  LDS R21, [R16] ;  /* 0x0000000010157984 */ /* 0x000e680000000800 */
[----:B-1----:R-:W-:Y:S04]  /*1230*/  STG.E desc[UR10][R14.64], R21 ;  /* 0x000000150e007986 */ /* 0x002fe8000c10190a */
[----:B------:R-:W2:Y:S01]  /*1240*/  LDG.E R24, desc[UR10][R12.64] ;  /* 0x0000000a0c187981 */ /* 0x000ea2000c1e1900 */
[----:B------:R-:W-:-:S05]  /*1250*/  IADD3 R3, PT, PT, R4, R3, RZ ;  /* 0x0000000304037210 */ /* 0x000fca0007ffe0ff */
[----:B------:R-:W-:Y:S01]  /*1260*/  IMAD.WIDE R22, R3, 0x4, R10 ;  /* 0x0000000403167825 */ /* 0x000fe200078e020a */
[----:B--2---:R-:W-:Y:S01]  /*1270*/  STS [R17], R24 ;  /* 0x0000001811007388 */ /* 0x004fe20000000800 */
[----:B------:R-:W-:Y:S06]  /*1280*/  BAR.SYNC.DEFER_BLOCKING 0x0 ;  /* 0x0000000000007b1d */ /* 0x000fec0000010000 */
[----:B------:R-:W1:Y:S04]  /*1290*/  LDS R25, [R16] ;  /* 0x0000000010197984 */ /* 0x000e680000000800 */
[----:B-1----:R-:W-:Y:S04]  /*12a0*/  STG.E desc[UR10][R12.64], R25 ;  /* 0x000000190c007986 */ /* 0x002fe8000c10190a */
[----:B------:R-:W2:Y:S01]  /*12b0*/  LDG.E R26, desc[UR10][R22.64] ;  /* 0x0000000a161a7981 */ /* 0x000ea2000c1e1900 */
[----:B------:R-:W-:-:S05]  /*12c0*/  IMAD.IADD R5, R4, 0x1, R5 ;  /* 0x0000000104057824 */ /* 0x000fca00078e0205 */
[----:B------:R-:W-:-:S05]  /*12d0*/  IADD3 R15, PT, PT, R5, 0x20, RZ ;  /* 0x00000020050f7810 */ /* 0x000fca0007ffe0ff */
[----:B------:R-:W-:Y:S01]  /*12e0*/  IMAD.WIDE R14, R15, 0x4, R10 ;  /* 0x000000040f0e7825 */ /* 0x000fe200078e020a */
[----:B--2---:R-:W-:Y:S01]  /*12f0*/  STS [R17], R26 ;  /* 0x0000001a11007388 */ /* 0x004fe20000000800 */
[----:B------:R-:W-:Y:S06]  /*1300*/  BAR.SYNC.DEFER_BLOCKING 0x0 ;  /* 0x0000000000007b1d */ /* 0x000fec0000010000 */
[----:B------:R-:W1:Y:S04]  /*1310*/  LDS R27, [R16] ;  /* 0x00000000101b7984 */ /* 0x000e680000000800 */
[----:B-1----:R-:W-:Y:S04]  /*1320*/  STG.E desc[UR10][R22.64], R27 ;  /* 0x0000001b16007986 */ /* 0x002fe8000c10190a */
[----:B------:R-:W2:Y:S01]  /*1330*/  LDG.E R24, desc[UR10][R14.64] ;  /* 0x0000000a0e187981 */ /* 0x000ea2000c1e1900 */
[----:B------:R-:W-:-:S05]  /*1340*/  IADD3 R21, PT, PT, R4, R6, RZ ;  /* 0x0000000604157210 */ /* 0x000fca0007ffe0ff */
[----:B------:R-:W-:-:S04]  /*1350*/  VIADD R13, R21, 0x40 ;  /* 0x00000040150d7836 */ /* 0x000fc80000000000 */
[----:B------:R-:W-:Y:S01]  /*1360*/  IMAD.WIDE R12, R13, 0x4, R10 ;  /* 0x000000040d0c7825 */ /* 0x000fe200078e020a */
[----:B--2---:R-:W-:Y:S01]  /*1370*/  STS [R17], R24 ;  /* 0x0000001811007388 */ /* 0x004fe20000000800 */
[----:B------:R-:W-:Y:S06]  /*1380*/  BAR.SYNC.DEFER_BLOCKING 0x0 ;  /* 0x0000000000007b1d */ /* 0x000fec0000010000 */
[----:B------:R-:W1:Y:S04]  /*1390*/  LDS R25, [R16] ;  /* 0x0000000010197984 */ /* 0x000e680000000800 */
[----:B-1----:R-:W-:Y:S04]  /*13a0*/  STG.E desc[UR10][R14.64], R25 ;  /* 0x000000190e007986 */ /* 0x002fe8000c10190a */
[----:B------:R-:W2:Y:S01]  /*13b0*/  LDG.E R26, desc[UR10][R12.64] ;  /* 0x0000000a0c1a7981 */ /* 0x000ea2000c1e1900 */
[----:B------:R-:W-:-:S04]  /*13c0*/  IADD3 R23, PT, PT, R4, R7, RZ ;  /* 0x0000000704177210 */ /* 0x000fc80007ffe0ff */
[----:B------:R-:W-:-:S05]  /*13d0*/  IADD3 R7, PT, PT, R23, 0x60, RZ ;  /* 0x0000006017077810 */ /* 0x000fca0007ffe0ff */
[----:B------:R-:W-:Y:S01]  /*13e0*/  IMAD.WIDE R6, R7, 0x4, R10 ;  /* 0x0000000407067825 */ /* 0x000fe200078e020a */
[----:B--2---:R-:W-:Y:S01]  /*13f0*/  STS [R17], R26 ;  /* 0x0000001a11007388 */ /* 0x004fe20000000800 */
[----:B------:R-:W-:Y:S06]  /*1400*/  BAR.SYNC.DEFER_BLOCKING 0x0 ;  /* 0x0000000000007b1d */ /* 0x000fec0000010000 */
[----:B------:R-:W1:Y:S04]  /*1410*/  LDS R27, [R16] ;  /* 0x00000000101b7984 */ /* 0x000e680000000800 */
[----:B-1----:R-:W-:Y:S04]  /*1420*/  STG.E desc[UR10][R12.64], R27 ;  /* 0x0000001b0c007986 */ /* 0x002fe8000c10190a */
[----:B------:R-:W2:Y:S01]  /*1430*/  LDG.E R22, desc[UR10][R6.64] ;  /* 0x0000000a06167981 */ /* 0x000ea2000c1e1900 */
[----:B------:R-:W-:-:S04]  /*1440*/  IMAD.IADD R3, R4, 0x1, R3 ;  /* 0x0000000104037824 */ /* 0x000fc800078e0203 */
        /* <DEDUP_REMOVED lines=61> */
[----:B------:R-:W-:Y:S01]  /*1820*/  IADD3 R20, PT, PT, R20, 0x10, RZ ;  /* 0x0000001014147810 */ /* 0x000fe20007ffe0ff */
[----:B------:R-:W-:Y:S01]  /*1830*/  UIADD3 UR4, UPT, UPT, UR4, 0x200, URZ ;  /* 0x0000020004047890 */ /* 0x000fe2000fffe0ff */
[C---:B------:R-:W-:Y:S01]  /*1840*/  IMAD.IADD R3, R4.reuse, 0x1, R3 ;  /* 0x0000000104037824 */ /* 0x040fe200078e0203 */
[C---:B------:R-:W-:Y:S01]  /*1850*/  IADD3 R5, PT, PT, R4.reuse, R5, RZ ;  /* 0x0000000504057210 */ /* 0x040fe20007ffe0ff */
[----:B------:R-:W-:Y:S01]  /*1860*/  IMAD.IADD R7, R4, 0x1, R23 ;  /* 0x0000000104077824 */ /* 0x000fe200078e0217 */
[----:B------:R-:W-:-:S02]  /*1870*/  ISETP.GE.AND P1, PT, R20, -0xc, PT ;  /* 0xfffffff41400780c */ /* 0x000fc40003f26270 */
[----:B------:R-:W-:Y:S01]  /*1880*/  IADD3 R6, PT, PT, R4, R21, RZ ;  /* 0x0000001504067210 */ /* 0x000fe20007ffe0ff */
[----:B--2---:R-:W-:Y:S01]  /*1890*/  STS [R17], R22 ;  /* 0x0000001611007388 */ /* 0x004fe20000000800 */
[----:B------:R-:W-:Y:S06]  /*18a0*/  BAR.SYNC.DEFER_BLOCKING 0x0 ;  /* 0x0000000000007b1d */ /* 0x000fec0000010000 */
[----:B------:R-:W1:Y:S04]  /*18b0*/  LDS R25, [R16] ;  /* 0x0000000010197984 */ /* 0x000e680000000800 */
[----:B-1----:R2:W-:Y:S01]  /*18c0*/  STG.E desc[UR10][R12.64], R25 ;  /* 0x000000190c007986 */ /* 0x0025e2000c10190a */
[----:B------:R-:W-:Y:S05]  /*18d0*/  @!P1 BRA `(.L_x_110) ;  /* 0xfffffff800009947 */ /* 0x000fea000383ffff */
.L_x_109:
[----:B------:R-:W-:-:S04]  /*18e0*/  IADD3 R10, PT, PT, -R20, RZ, RZ ;  /* 0x000000ff140a7210 */ /* 0x000fc80007ffe1ff */
[----:B------:R-:W-:-:S13]  /*18f0*/  ISETP.GT.AND P1, PT, R10, 0x4, PT ;  /* 0x000000040a00780c */ /* 0x000fda0003f24270 */
[----:B------:R-:W-:Y:S05]  /*1900*/  @!P1 BRA `(.L_x_111) ;  /* 0x0000000400089947 */ /* 0x000fea0003800000 */
[----:B------:R-:W1:Y:S02]  /*1910*/  LDC.64 R10, c[0x0][0x380] ;  /* 0x0000e000ff0a7b82 */ /* 0x000e640000000a00 */
[----:B-1----:R-:W-:-:S05]  /*1920*/  IMAD.WIDE R14, R3, 0x4, R10 ;  /* 0x00000004030e7825 */ /* 0x002fca00078e020a */
[----:B------:R-:W3:Y:S01]  /*1930*/  LDG.E R22, desc[UR10][R14.64] ;  /* 0x0000000a0e167981 */ /* 0x000ee2000c1e1900 */
[----:B--2---:R-:W-:-:S05]  /*1940*/  IADD3 R13, PT, PT, R5, 0x20, RZ ;  /* 0x00000020050d7810 */ /* 0x004fca0007ffe0ff */
[----:B------:R-:W-:Y:S01]  /*1950*/  IMAD.WIDE R12, R13, 0x4, R10 ;  /* 0x000000040d0c7825 */ /* 0x000fe200078e020a */
[----:B---3--:R-:W-:Y:S01]  /*1960*/  STS [R17], R22 ;  /* 0x0000001611007388 */ /* 0x008fe20000000800 */
        /* <DEDUP_REMOVED lines=16> */
[----:B-1----:R1:W-:Y:S04]  /*1a70*/  STG.E desc[UR10][R14.64], R21 ;  /* 0x000000150e007986 */ /* 0x0023e8000c10190a */
[----:B------:R-:W2:Y:S01]  /*1a80*/  LDG.E R24, desc[UR10][R12.64] ;  /* 0x0000000a0c187981 */ /* 0x000ea2000c1e1900 */
[----:B------:R-:W-:-:S05]  /*1a90*/  IADD3 R3, PT, PT, R4, R3, RZ ;  /* 0x0000000304037210 */ /* 0x000fca0007ffe0ff */
[----:B-1----:R-:W-:Y:S01]  /*1aa0*/  IMAD.WIDE R14, R3, 0x4, R10 ;  /* 0x00000004030e7825 */ /* 0x002fe200078e020a */
        /* <DEDUP_REMOVED lines=29> */
[----:B------:R-:W-:Y:S01]  /*1c80*/  PLOP3.LUT P0, PT, PT, PT, PT, 0x8, 0x80 ;  /* 0x000000000080781c */ /* 0x000fe20003f0e170 */
[----:B------:R-:W-:Y:S01]  /*1c90*/  VIADD R20, R20, 0x8 ;  /* 0x0000000814147836 */ /* 0x000fe20000000000 */
[C---:B------:R-:W-:Y:S01]  /*1ca0*/  IADD3 R5, PT, PT, R4.reuse, R5, RZ ;  /* 0x0000000504057210 */ /* 0x040fe20007ffe0ff */
[C---:B------:R-:W-:Y:S01]  /*1cb0*/  IMAD.IADD R7, R4.reuse, 0x1, R7 ;  /* 0x0000000104077824 */ /* 0x040fe200078e0207 */
[C---:B------:R-:W-:Y:S01]  /*1cc0*/  IADD3 R6, PT, PT, R4.reuse, R21, RZ ;  /* 0x0000001504067210 */ /* 0x040fe20007ffe0ff */
[----:B------:R-:W-:Y:S01]  /*1cd0*/  UIADD3 UR4, UPT, UPT, UR4, 0x100, URZ ;  /* 0x0000010004047890 */ /* 0x000fe2000fffe0ff */
[----:B------:R-:W-:Y:S01]  /*1ce0*/  IADD3 R3, PT, PT, R4, R3, RZ ;  /* 0x0000000304037210 */ /* 0x000fe20007ffe0ff */
[----:B--2---:R-:W-:Y:S01]  /*1cf0*/  STS [R17], R14 ;  /* 0x0000000e11007388 */ /* 0x004fe20000000800 */
[----:B------:R-:W-:Y:S06]  /*1d00*/  BAR.SYNC.DEFER_BLOCKING 0x0 ;  /* 0x0000000000007b1d */ /* 0x000fec0000010000 */
[----:B------:R-:W1:Y:S04]  /*1d10*/  LDS R23, [R16] ;  /* 0x0000000010177984 */ /* 0x000e680000000800 */
[----:B-1----:R1:W-:Y:S02]  /*1d20*/  STG.E desc[UR10][R10.64], R23 ;  /* 0x000000170a007986 */ /* 0x0023e4000c10190a */
.L_x_111:
[----:B------:R-:W-:-:S13]  /*1d30*/  ISETP.NE.OR P0, PT, R20, RZ, P0 ;  /* 0x000000ff1400720c */ /* 0x000fda0000705670 */
[----:B------:R-:W-:Y:S05]  /*1d40*/  @!P0 BRA `(.L_x_107) ;  /* 0x00000000008c8947 */ /* 0x000fea0003800000 */
.L_x_108:
[----:B0-2---:R-:W-:-:S05]  /*1d50*/  IMAD.WIDE R12, R3, 0x4, R8 ;  /* 0x00000004030c7825 */ /* 0x005fca00078e0208 */
[----:B------:R-:W2:Y:S01]  /*1d60*/  LDG.E R14, desc[UR10][R12.64] ;  /* 0x0000000a0c0e7981 */ /* 0x000ea2000c1e1900 */
[----:B-1-3--:R-:W-:-:S05]  /*1d70*/  IADD3 R11, PT, PT, R5, 0x20, RZ ;  /* 0x00000020050b7810 */ /* 0x00afca0007ffe0ff */
[----:B------:R-:W-:Y:S01]  /*1d80*/  IMAD.WIDE R10, R11, 0x4, R8 ;  /* 0x000000040b0a7825 */ /* 0x000fe200078e0208 */
[----:B--2---:R-:W-:Y:S01]  /*1d90*/  STS [R17], R14 ;  /* 0x0000000e11007388 */ /* 0x004fe20000000800 */
[----:B------:R-:W-:Y:S06]  /*1da0*/  BAR.SYNC.DEFER_BLOCKING 0x0 ;  /* 0x0000000000007b1d */ /* 0x000fec0000010000 */
[----:B------:R-:W0:Y:S04]  /*1db0*/  LDS R15, [R16] ;  /* 0x00000000100f7984 */ /* 0x000e280000000800 */
[----:B0-----:R0:W-:Y:S04]  /*1dc0*/  STG.E desc[UR10][R12.64], R15 ;  /* 0x0000000f0c007986 */ /* 0x0011e8000c10190a */
[----:B------:R-:W2:Y:S01]  /*1dd0*/  LDG.E R22, desc[UR10][R10.64] ;  /* 0x0000000a0a167981 */ /* 0x000ea2000c1e1900 */
[----:B------:R-:W-:-:S04]  /*1de0*/  VIADD R23, R6, 0x40 ;  /* 0x0000004006177836 */ /* 0x000fc80000000000 */
[----:B0-----:R-:W-:Y:S01]  /*1df0*/  IMAD.WIDE R12, R23, 0x4, R8 ;  /* 0x00000004170c7825 */ /* 0x001fe200078e0208 */
[----:B--2---:R-:W-:Y:S01]  /*1e00*/  STS [R17], R22 ;  /* 0x0000001611007388 */ /* 0x004fe20000000800 */
[----:B------:R-:W-:Y:S06]  /*1e10*/  BAR.SYNC.DEFER_BLOCKING 0x0 ;  /* 0x0000000000007b1d */ /* 0x000fec0000010000 */
[----:B------:R-:W0:Y:S04]  /*1e20*/  LDS R21, [R16] ;  /* 0x0000000010157984 */ /* 0x000e280000000800 */
[----:B0-----:R0:W-:Y:S04]  /*1e30*/  STG.E desc[UR10][R10.64], R21 ;  /* 0x000000150a007986 */ /* 0x0011e8000c10190a */
[----:B------:R-:W2:Y:S01]  /*1e40*/  LDG.E R14, desc[UR10][R12.64] ;  /* 0x0000000a0c0e7981 */ /* 0x000ea2000c1e1900 */
[----:B------:R-:W-:-:S05]  /*1e50*/  IADD3 R23, PT, PT, R7, 0x60, RZ ;  /* 0x0000006007177810 */ /* 0x000fca0007ffe0ff */
[----:B0-----:R-:W-:Y:S01]  /*1e60*/  IMAD.WIDE R10, R23, 0x4, R8 ;  /* 0x00000004170a7825 */ /* 0x001fe200078e0208 */
[----:B--2---:R-:W-:Y:S01]  /*1e70*/  STS [R17], R14 ;  /* 0x0000000e11007388 */ /* 0x004fe20000000800 */
[----:B------:R-:W-:Y:S06]  /*1e80*/  BAR.SYNC.DEFER_BLOCKING 0x0 ;  /* 0x0000000000007b1d */ /* 0x000fec0000010000 */
[----:B------:R-:W0:Y:S04]  /*1e90*/  LDS R15, [R16] ;  /* 0x00000000100f7984 */ /* 0x000e280000000800 */
[----:B0-----:R-:W-:Y:S04]  /*1ea0*/  STG.E desc[UR10][R12.64], R15 ;  /* 0x0000000f0c007986 */ /* 0x001fe8000c10190a */
[----:B------:R-:W2:Y:S01]  /*1eb0*/  LDG.E R22, desc[UR10][R10.64] ;  /* 0x0000000a0a167981 */ /* 0x000ea2000c1e1900 */
[----:B------:R-:W-:Y:S01]  /*1ec0*/  IADD3 R20, PT, PT, R20, 0x4, RZ ;  /* 0x0000000414147810 */ /* 0x000fe20007ffe0ff */
[----:B------:R-:W-:Y:S01]  /*1ed0*/  UIADD3 UR4, UPT, UPT, UR4, 0x80, URZ ;  /* 0x0000008004047890 */ /* 0x000fe2000fffe0ff */
[C---:B------:R-:W-:Y:S01]  /*1ee0*/  IMAD.IADD R3, R4.reuse, 0x1, R3 ;  /* 0x0000000104037824 */ /* 0x040fe200078e0203 */
[C---:B------:R-:W-:Y:S01]  /*1ef0*/  IADD3 R5, PT, PT, R4.reuse, R5, RZ ;  /* 0x0000000504057210 */ /* 0x040fe20007ffe0ff */
[----:B------:R-:W-:Y:S01]  /*1f00*/  IMAD.IADD R7, R4, 0x1, R7 ;  /* 0x0000000104077824 */ /* 0x000fe200078e0207 */
[----:B------:R-:W-:-:S02]  /*1f10*/  ISETP.NE.AND P0, PT, R20, RZ, PT ;  /* 0x000000ff1400720c */ /* 0x000fc40003f05270 */
[----:B------:R-:W-:Y:S01]  /*1f20*/  IADD3 R6, PT, PT, R4, R6, RZ ;  /* 0x0000000604067210 */ /* 0x000fe20007ffe0ff */
[----:B--2---:R-:W-:Y:S01]  /*1f30*/  STS [R17], R22 ;  /* 0x0000001611007388 */ /* 0x004fe20000000800 */
[----:B------:R-:W-:Y:S06]  /*1f40*/  BAR.SYNC.DEFER_BLOCKING 0x0 ;  /* 0x0000000000007b1d */ /* 0x000fec0000010000 */
[----:B------:R-:W0:Y:S04]  /*1f50*/  LDS R21, [R16] ;  /* 0x0000000010157984 */ /* 0x000e280000000800 */
[----:B0-----:R3:W-:Y:S01]  /*1f60*/  STG.E desc[UR10][R10.64], R21 ;  /* 0x000000150a007986 */ /* 0x0017e2000c10190a */
[----:B------:R-:W-:Y:S05]  /*1f70*/  @P0 BRA `(.L_x_108) ;  /* 0xfffffffc00740947 */ /* 0x000fea000383ffff */
.L_x_107:
[----:B------:R-:W-:-:S13]  /*1f80*/  ISETP.NE.AND P0, PT, R2, RZ, PT ;  /* 0x000000ff0200720c */ /* 0x000fda0003f05270 */
[----:B------:R-:W-:Y:S05]  /*1f90*/  @!P0 EXIT ;  /* 0x000000000000894d */ /* 0x000fea0003800000 */
[----:B------:R-:W4:Y:S01]  /*1fa0*/  LDC.64 R4, c[0x0][0x380] ;  /* 0x0000e000ff047b82 */ /* 0x000f220000000a00 */
[----:B------:R-:W-:Y:S01]  /*1fb0*/  IADD3 R19, PT, PT, R19, UR4, RZ ;  /* 0x0000000413137c10 */ /* 0x000fe2000fffe0ff */
[----:B01----:R-:W-:-:S04]  /*1fc0*/  IMAD.MOV R6, RZ, RZ, -R2 ;  /* 0x000000ffff067224 */ /* 0x003fc800078e0a02 */
[----:B------:R-:W-:Y:S01]  /*1fd0*/  IMAD R19, R19, R0, UR4 ;  /* 0x0000000413137e24 */ /* 0x000fe2000f8e0200 */
[----:B------:R-:W-:-:S04]  /*1fe0*/  LEA R0, R0, 0x20, 0x5 ;  /* 0x0000002000007811 */ /* 0x000fc800078e28ff */
[----:B------:R-:W-:-:S07]  /*1ff0*/  IADD3 R19, PT, PT, R18, R19, RZ ;  /* 0x0000001312137210 */ /* 0x000fce0007ffe0ff */
.L_x_112:
[----:B0---4-:R-:W-:-:S05]  /*2000*/  IMAD.WIDE R2, R19, 0x4, R4 ;  /* 0x0000000413027825 */ /* 0x011fca00078e0204 */
[----:B------:R-:W4:Y:S01]  /*2010*/  LDG.E R8, desc[UR10][R2.64] ;  /* 0x0000000a02087981 */ /* 0x000f22000c1e1900 */
[----:B------:R-:W-:Y:S02]  /*2020*/  IADD3 R6, PT, PT, R6, 0x1, RZ ;  /* 0x0000000106067810 */ /* 0x000fe40007ffe0ff */
[----:B------:R-:W-:Y:S02]  /*2030*/  IADD3 R19, PT, PT, R0, R19, RZ ;  /* 0x0000001300137210 */ /* 0x000fe40007ffe0ff */
[----:B------:R-:W-:Y:S01]  /*2040*/  ISETP.NE.AND P0, PT, R6, RZ, PT ;  /* 0x000000ff0600720c */ /* 0x000fe20003f05270 */
[----:B----4-:R-:W-:Y:S01]  /*2050*/  STS [R17], R8 ;  /* 0x0000000811007388 */ /* 0x010fe20000000800 */
[----:B------:R-:W-:Y:S06]  /*2060*/  BAR.SYNC.DEFER_BLOCKING 0x0 ;  /* 0x0000000000007b1d */ /* 0x000fec0000010000 */
[----:B------:R-:W0:Y:S04]  /*2070*/  LDS R7, [R16] ;  /* 0x0000000010077984 */ /* 0x000e280000000800 */
[----:B0-----:R0:W-:Y:S01]  /*2080*/  STG.E desc[UR10][R2.64], R7 ;  /* 0x0000000702007986 */ /* 0x0011e2000c10190a */
[----:B------:R-:W-:Y:S05]  /*2090*/  @P0 BRA `(.L_x_112) ;  /* 0xfffffffc00d80947 */ /* 0x000fea000383ffff */
[----:B------:R-:W-:Y:S05]  /*20a0*/  EXIT ;  /* 0x000000000000794d */ /* 0x000fea0003800000 */
.L_x_113:
        /* <DEDUP_REMOVED lines=13> */
.L_x_195:


//--------------------- .text._Z14crank_nicolsonPKfPfffffii --------------------------
	.section	.text._Z14crank_nicolsonPKfPfffffii,"ax",@progbits
	.align	128
        .global         _Z14crank_nicolsonPKfPfffffii
        .type           _Z14crank_nicolsonPKfPfffffii,@function
        .size           _Z14crank_nicolsonPKfPfffffii,(.L_x_192 - _Z14crank_nicolsonPKfPfffffii)
        .other          _Z14crank_nicolsonPKfPfffffii,@"STO_CUDA_ENTRY STV_DEFAULT"
_Z14crank_nicolsonPKfPfffffii:
.text._Z14crank_nicolsonPKfPfffffii:
        /* <DEDUP_REMOVED lines=8> */
[----:B------:R-:W-:Y:S01]  /*0080*/  UMOV UR4, 0x400 ;  /* 0x0000040000047882 */ /* 0x000fe20000000000 */
[----:B------:R-:W3:Y:S06]  /*0090*/  LDCU UR6, c[0x0][0x39c] ;  /* 0x00007380ff0677ac */ /* 0x000eec0008000800 */
[----:B------:R-:W4:Y:S01]  /*00a0*/  LDC.64 R16, c[0x0][0x388] ;  /* 0x0000e200ff107b82 */ /* 0x000f220000000a00 */
[----:B0-----:R-:W-:-:S05]  /*00b0*/  IMAD.WIDE.U32 R14, R18, 0x4, R14 ;  /* 0x00000004120e7825 */ /* 0x001fca00078e000e */
[----:B-1----:R-:W5:Y:S01]  /*00c0*/  LDG.E R0, desc[UR12][R14.64] ;  /* 0x0000000c0e007981 */ /* 0x002f62000c1e1900 */
[----:B--2---:R-:W-:Y:S01]  /*00d0*/  ULEA UR11, UR5, UR4, 0x18 ;  /* 0x00000004050b7291 */ /* 0x004fe2000f8ec0ff */
[C---:B------:R-:W-:Y:S01]  /*00e0*/  ISETP.NE.AND P0, PT, R18.reuse, RZ, PT ;  /* 0x000000ff1200720c */ /* 0x040fe20003f05270 */
[----:B------:R-:W-:Y:S01]  /*00f0*/  UIADD3 UR4, UPT, UPT, UR4, 0x1000, URZ ;  /* 0x0000100004047890 */ /* 0x000fe2000fffe0ff */
[----:B------:R-:W-:Y:S01]  /*0100*/  IADD3 R11, PT, PT, R11, -0x1, RZ ;  /* 0xffffffff0b0b7810 */ /* 0x000fe20007ffe0ff */
[----:B------:R-:W-:Y:S01]  /*0110*/  BSSY.RECONVERGENT B0, `(.L_x_114) ;  /* 0x0000018000007945 */ /* 0x000fe20003800200 */
[C---:B------:R-:W-:Y:S01]  /*0120*/  ISETP.NE.AND P3, PT, R18.reuse, RZ, PT ;  /* 0x000000ff1200720c */ /* 0x040fe20003f65270 */
[----:B------:R-:W-:Y:S01]  /*0130*/  ULEA UR5, UR5, UR4, 0x18 ;  /* 0x0000000405057291 */ /* 0x000fe2000f8ec0ff */
[C---:B------:R-:W-:Y:S02]  /*0140*/  LEA R13, R18.reuse, UR11, 0x2 ;  /* 0x0000000b120d7c11 */ /* 0x040fe4000f8e10ff */
[----:B------:R-:W-:-:S03]  /*0150*/  ISETP.NE.AND P2, PT, R18, R11, PT ;  /* 0x0000000b1200720c */ /* 0x000fc60003f45270 */
[----:B------:R-:W-:Y:S01]  /*0160*/  LEA R12, R18, UR5, 0x2 ;  /* 0x00000005120c7c11 */ /* 0x000fe2000f8e10ff */
[----:B-----5:R-:W-:Y:S01]  /*0170*/  STS [R13], R0 ;  /* 0x000000000d007388 */ /* 0x020fe20000000800 */
[----:B------:R-:W-:Y:S06]  /*0180*/  BAR.SYNC.DEFER_BLOCKING 0x0 ;  /* 0x0000000000007b1d */ /* 0x000fec0000010000 */
[----:B------:R-:W3:Y:S02]  /*0190*/  LDS R2, [R13] ;  /* 0x000000000d027984 */ /* 0x000ee40000000800 */
[----:B---3--:R-:W-:-:S05]  /*01a0*/  FADD R3, R2, -UR6 ;  /* 0x8000000602037e21 */ /* 0x008fca0008000000 */
[----:B------:R-:W-:-:S05]  /*01b0*/  FMNMX R3, RZ, R3, !PT ;  /* 0x00000003ff037209 */ /* 0x000fca0007800000 */
[----:B------:R-:W-:Y:S04]  /*01c0*/  STS [R12], R3 ;  /* 0x000000030c007388 */ /* 0x000fe80000000800 */
[----:B------:R-:W0:Y:S02]  /*01d0*/  @!P0 LDS.128 R4, [UR11] ;  /* 0x0000000bff048984 */ /* 0x000e240008000c00 */
[C---:B0-----:R-:W-:Y:S01]  /*01e0*/  @!P0 FADD R4, R5.reuse, -R4 ;  /* 0x8000000405048221 */ /* 0x041fe20000000000 */
[----:B------:R-:W-:Y:S01]  /*01f0*/  @!P0 FADD R9, -R5, R6 ;  /* 0x0000000605098221 */ /* 0x000fe20000000100 */
[----:B----4-:R-:W-:Y:S06]  /*0200*/  @!P0 BRA `(.L_x_115) ;  /* 0x0000000000208947 */ /* 0x010fec0003800000 */
[----:B------:R-:W-:Y:S01]  /*0210*/  ISETP.NE.AND P1, PT, R18, R11, PT ;  /* 0x0000000b1200720c */ /* 0x000fe20003f25270 */
[----:B------:R-:W0:-:S12]  /*0220*/  LDS R3, [R13+-0x4] ;  /* 0xfffffc000d037984 */ /* 0x000e180000000800 */
[----:B------:R-:W1:Y:S04]  /*0230*/  @!P1 LDS R4, [R13+-0x8] ;  /* 0xfffff8000d049984 */ /* 0x000e680000000800 */
[----:B------:R-:W2:Y:S01]  /*0240*/  @P1 LDS R5, [R13+0x4] ;  /* 0x000004000d051984 */ /* 0x000ea20000000800 */
[----:B0-----:R-:W-:Y:S01]  /*0250*/  FADD R9, R2, -R3 ;  /* 0x8000000302097221 */ /* 0x001fe20000000000 */
[----:B-1----:R-:W-:-:S04]  /*0260*/  @!P1 FADD R4, R3, -R4 ;  /* 0x8000000403049221 */ /* 0x002fc80000000000 */
[----:B------:R-:W-:Y:S01]  /*0270*/  @P1 MOV R4, R9 ;  /* 0x0000000900041202 */ /* 0x000fe20000000f00 */
[----:B--2---:R-:W-:-:S07]  /*0280*/  @P1 FADD R9, -R2, R5 ;  /* 0x0000000502091221 */ /* 0x004fce0000000100 */
.L_x_115:
[----:B------:R-:W-:Y:S05]  /*0290*/  BSYNC.RECONVERGENT B0 ;  /* 0x0000000000007941 */ /* 0x000fea0003800200 */
.L_x_114:
[----:B------:R-:W-:Y:S01]  /*02a0*/  BSSY.RECONVERGENT B0, `(.L_x_116) ;  /* 0x00000d4000007945 */ /* 0x000fe20003800200 */
[----:B------:R-:W-:-:S04]  /*02b0*/  IMAD.WIDE.U32 R16, R18, 0x4, R16 ;  /* 0x0000000412107825 */ /* 0x000fc800078e0010 */
[----:B------:R-:W-:Y:S01]  /*02c0*/  FADD R7, R9, R4 ;  /* 0x0000000409077221 */ /* 0x000fe20000000000 */
[----:B------:R-:W-:Y:S06]  /*02d0*/  @P2 BRA P3, `(.L_x_117) ;  /* 0x0000000400a42947 */ /* 0x000fec0001800000 */
        /* <DEDUP_REMOVED lines=14> */
[----:B------:R-:W-:Y:S05]  /*03c0*/  CALL.REL.NOINC `($__internal_2_$__cuda_sm3x_div_rn_noftz_f32_slowpath) ;  /* 0x0000002000fc7944 */ /* 0x000fea0003c00000 */
.L_x_120:
[----:B------:R-:W-:Y:S05]  /*03d0*/  BSYNC.RECONVERGENT B3 ;  /* 0x0000000000037941 */ /* 0x000fea0003800200 */
.L_x_119:
[----:B------:R-:W0:Y:S01]  /*03e0*/  LDC.64 R2, c[0x0][0x388] ;  /* 0x0000e200ff027b82 */ /* 0x000e220000000a00 */
[----:B------:R-:W-:Y:S01]  /*03f0*/  FMUL R10, R9, R4 ;  /* 0x00000004090a7220 */ /* 0x000fe20000400000 */
[----:B------:R-:W-:Y:S03]  /*0400*/  BSSY.RECONVERGENT B3, `(.L_x_121) ;  /* 0x000000f000037945 */ /* 0x000fe60003800200 */
[----:B------:R-:W1:Y:S08]  /*0410*/  MUFU.RCP R5, R10 ;  /* 0x0000000a00057308 */ /* 0x000e700000001000 */
[----:B------:R-:W2:Y:S01]  /*0420*/  FCHK P0, R7, R10 ;  /* 0x0000000a07007302 */ /* 0x000ea20000000000 */
[----:B-1----:R-:W-:Y:S01]  /*0430*/  FFMA R6, -R10, R5, 1 ;  /* 0x3f8000000a067423 */ /* 0x002fe20000000105 */
[----:B0-----:R0:W-:Y:S03]  /*0440*/  STG.E desc[UR12][R2.64], R0 ;  /* 0x0000000002007986 */ /* 0x0011e6000c10190c */
        /* <DEDUP_REMOVED lines=8> */
[----:B------:R-:W-:Y:S05]  /*04d0*/  CALL.REL.NOINC `($__internal_2_$__cuda_sm3x_div_rn_noftz_f32_slowpath) ;  /* 0x0000002000b87944 */ /* 0x000fea0003c00000 */
[----:B------:R-:W-:-:S07]  /*04e0*/  MOV R5, R0 ;  /* 0x0000000000057202 */ /* 0x000fce0000000f00 */
.L_x_122:
[----:B------:R-:W-:Y:S05]  /*04f0*/  BSYNC.RECONVERGENT B3 ;  /* 0x0000000000037941 */ /* 0x000fea0003800200 */
.L_x_121:
[----:B------:R-:W0:Y:S01]  /*0500*/  LDC.64 R20, c[0x0][0x388] ;  /* 0x0000e200ff147b82 */ /* 0x000e220000000a00 */
[----:B------:R-:W-:Y:S01]  /*0510*/  FMUL R9, R7, R9 ;  /* 0x0000000907097220 */ /* 0x000fe20000400000 */
[----:B------:R-:W-:Y:S03]  /*0520*/  BSSY.RECONVERGENT B3, `(.L_x_123) ;  /* 0x000000e000037945 */ /* 0x000fe60003800200 */
[----:B------:R-:W1:Y:S08]  /*0530*/  MUFU.RCP R3, R9 ;  /* 0x0000000900037308 */ /* 0x000e700000001000 */
[----:B------:R-:W2:Y:S01]  /*0540*/  FCHK P0, -R4, R9 ;  /* 0x0000000904007302 */ /* 0x000ea20000000100 */
[----:B-1----:R-:W-:Y:S01]  /*0550*/  FFMA R0, -R9, R3, 1 ;  /* 0x3f80000009007423 */ /* 0x002fe20000000103 */
[----:B0-----:R0:W-:Y:S03]  /*0560*/  STG.E desc[UR12][R20.64+0x1000], R5 ;  /* 0x0010000514007986 */ /* 0x0011e6000c10190c */
        /* <DEDUP_REMOVED lines=8> */
[----:B------:R-:W-:Y:S05]  /*05f0*/  CALL.REL.NOINC `($__internal_2_$__cuda_sm3x_div_rn_noftz_f32_slowpath) ;  /* 0x0000002000707944 */ /* 0x000fea0003c00000 */
.L_x_124:
[----:B------:R-:W-:Y:S05]  /*0600*/  BSYNC.RECONVERGENT B3 ;  /* 0x0000000000037941 */ /* 0x000fea0003800200 */
.L_x_123:
[----:B------:R-:W0:Y:S02]  /*0610*/  LDC.64 R2, c[0x0][0x388] ;  /* 0x0000e200ff027b82 */ /* 0x000e240000000a00 */
[----:B0-----:R1:W-:Y:S01]  /*0620*/  STG.E desc[UR12][R2.64+0x2000], R0 ;  /* 0x0020000002007986 */ /* 0x0013e2000c10190c */
[----:B------:R-:W-:Y:S05]  /*0630*/  BRA `(.L_x_125) ;  /* 0x0000000800687947 */ /* 0x000fea0003800000 */
.L_x_118:
        /* <DEDUP_REMOVED lines=14> */
[----:B------:R-:W-:Y:S05]  /*0720*/  CALL.REL.NOINC `($__internal_2_$__cuda_sm3x_div_rn_noftz_f32_slowpath) ;  /* 0x0000002000247944 */ /* 0x000fea0003c00000 */
.L_x_127:
[----:B------:R-:W-:Y:S05]  /*0730*/  BSYNC.RECONVERGENT B3 ;  /* 0x0000000000037941 */ /* 0x000fea0003800200 */
.L_x_126:
        /* <DEDUP_REMOVED lines=14> */
[----:B------:R-:W-:Y:S05]  /*0820*/  CALL.REL.NOINC `($__internal_2_$__cuda_sm3x_div_rn_noftz_f32_slowpath) ;  /* 0x0000001c00e47944 */ /* 0x000fea0003c00000 */
[----:B------:R-:W-:-:S07]  /*0830*/  MOV R5, R0 ;  /* 0x0000000000057202 */ /* 0x000fce0000000f00 */
.L_x_129:
[----:B------:R-:W-:Y:S05]  /*0840*/  BSYNC.RECONVERGENT B3 ;  /* 0x0000000000037941 */ /* 0x000fea0003800200 */
.L_x_128:
        /* <DEDUP_REMOVED lines=15> */
.L_x_131:
[----:B------:R-:W-:Y:S05]  /*0940*/  BSYNC.RECONVERGENT B3 ;  /* 0x0000000000037941 */ /* 0x000fea0003800200 */
.L_x_130:
[----:B------:R2:W-:Y:S01]  /*0950*/  STG.E desc[UR12][R16.64+0x2000], R0 ;  /* 0x0020000010007986 */ /* 0x0005e2000c10190c */
[----:B------:R-:W-:Y:S05]  /*0960*/  BRA `(.L_x_125) ;  /* 0x00000004009c7947 */ /* 0x000fea0003800000 */
.L_x_117:
        /* <DEDUP_REMOVED lines=13> */
[----:B------:R-:W-:Y:S05]  /*0a40*/  CALL.REL.NOINC `($__internal_2_$__cuda_sm3x_div_rn_noftz_f32_slowpath) ;  /* 0x0000001c005c7944 */ /* 0x000fea0003c00000 */
.L_x_133:
[----:B------:R-:W-:Y:S05]  /*0a50*/  BSYNC.RECONVERGENT B3 ;  /* 0x0000000000037941 */ /* 0x000fea0003800200 */
.L_x_132:
        /* <DEDUP_REMOVED lines=16> */
.L_x_135:
[----:B------:R-:W-:Y:S05]  /*0b60*/  BSYNC.RECONVERGENT B3 ;  /* 0x0000000000037941 */ /* 0x000fea0003800200 */
.L_x_134:
        /* <DEDUP_REMOVED lines=16> */
.L_x_137:
[----:B------:R-:W-:Y:S05]  /*0c70*/  BSYNC.RECONVERGENT B3 ;  /* 0x0000000000037941 */ /* 0x000fea0003800200 */
.L_x_136:
        /* <DEDUP_REMOVED lines=15> */
[----:B------:R-:W-:Y:S05]  /*0d70*/  CALL.REL.NOINC `($__internal_2_$__cuda_sm3x_div_rn_noftz_f32_slowpath) ;  /* 0x0000001800907944 */ /* 0x000fea0003c00000 */
[----:B------:R-:W-:-:S07]  /*0d80*/  MOV R9, R0 ;  /* 0x0000000000097202 */ /* 0x000fce0000000f00 */
.L_x_139:
[----:B------:R-:W-:Y:S05]  /*0d90*/  BSYNC.RECONVERGENT B3 ;  /* 0x0000000000037941 */ /* 0x000fea0003800200 */
.L_x_138:
        /* <DEDUP_REMOVED lines=15> */
[----:B------:R-:W-:Y:S05]  /*0e90*/  CALL.REL.NOINC `($__internal_2_$__cuda_sm3x_div_rn_noftz_f32_slowpath) ;  /* 0x0000001800487944 */ /* 0x000fea0003c00000 */
[----:B------:R-:W-:-:S07]  /*0ea0*/  MOV R3, R0 ;  /* 0x0000000000037202 */ /* 0x000fce0000000f00 */
.L_x_141:
[----:B------:R-:W-:Y:S05]  /*0eb0*/  BSYNC.RECONVERGENT B3 ;  /* 0x0000000000037941 */ /* 0x000fea0003800200 */
.L_x_140:
        /* <DEDUP_REMOVED lines=16> */
.L_x_143:
[----:B------:R-:W-:Y:S05]  /*0fc0*/  BSYNC.RECONVERGENT B3 ;  /* 0x0000000000037941 */ /* 0x000fea0003800200 */
.L_x_142:
[----:B------:R0:W-:Y:S02]  /*0fd0*/  STG.E desc[UR12][R16.64+0x5000], R0 ;  /* 0x0050000010007986 */ /* 0x0001e4000c10190c */
.L_x_125:
[----:B------:R-:W-:Y:S05]  /*0fe0*/  BSYNC.RECONVERGENT B0 ;  /* 0x0000000000007941 */ /* 0x000fea0003800200 */
.L_x_116:
[----:B------:R-:W3:Y:S02]  /*0ff0*/  LDCU UR4, c[0x0][0x3a4] ;  /* 0x00007480ff0477ac */ /* 0x000ee40008000800 */
[----:B---3--:R-:W-:Y:S01]  /*1000*/  UISETP.GE.U32.AND UP0, UPT, UR4, 0x2, UPT ;  /* 0x000000020400788c */ /* 0x008fe2000bf06070 */
[----:B------:R-:W-:Y:S08]  /*1010*/  BAR.SYNC.DEFER_BLOCKING 0x0 ;  /* 0x0000000000007b1d */ /* 0x000ff00000010000 */
[----:B------:R-:W-:Y:S05]  /*1020*/  BRA.U !UP0, `(.L_x_144) ;  /* 0x0000001508d87547 */ /* 0x000fea000b800000 */
[----:B------:R-:W3:Y:S01]  /*1030*/  S2UR UR7, SR_CgaCtaId ;  /* 0x00000000000779c3 */ /* 0x000ee20000008800 */
[----:B------:R-:W4:Y:S01]  /*1040*/  LDCU UR9, c[0x0][0x3a0] ;  /* 0x00007400ff0977ac */ /* 0x000f220008000800 */
[----:B------:R-:W-:Y:S01]  /*1050*/  UMOV UR6, 0x400 ;  /* 0x0000040000067882 */ /* 0x000fe20000000000 */
[----:B------:R-:W-:-:S05]  /*1060*/  USHF.R.S32.HI UR4, URZ, 0x1, UR4 ;  /* 0x00000001ff047899 */ /* 0x000fca0008011404 */
[----:B------:R-:W5:Y:S01]  /*1070*/  LDC R9, c[0x0][0x394] ;  /* 0x0000e500ff097b82 */ /* 0x000f620000000800 */
[----:B------:R-:W-:Y:S02]  /*1080*/  UIADD3 UR6, UPT, UPT, UR6, 0x2000, URZ ;  /* 0x0000200006067890 */ /* 0x000fe4000fffe0ff */
[----:B------:R-:W-:-:S04]  /*1090*/  UISETP.LT.U32.AND UP0, UPT, UR4, 0x1, UPT ;  /* 0x000000010400788c */ /* 0x000fc8000bf01070 */
[----:B------:R-:W-:Y:S01]  /*10a0*/  USEL UR8, UR4, 0x1, !UP0 ;  /* 0x0000000104087887 */ /* 0x000fe2000c000000 */
[----:B012---:R-:W0:Y:S02]  /*10b0*/  LDC R0, c[0x0][0x398] ;  /* 0x0000e600ff007b82 */ /* 0x007e240000000800 */
[----:B------:R-:W-:Y:S01]  /*10c0*/  UMOV UR4, URZ ;  /* 0x000000ff00047c82 */ /* 0x000fe20008000000 */
[----:B----4-:R-:W-:Y:S02]  /*10d0*/  ULEA UR14, UR9, UR5, 0x2 ;  /* 0x00000005090e7291 */ /* 0x010fe4000f8e10ff */
[----:B------:R-:W-:Y:S02]  /*10e0*/  ULEA UR15, UR9, UR11, 0x2 ;  /* 0x0000000b090f7291 */ /* 0x000fe4000f8e10ff */
[----:B---3--:R-:W-:-:S04]  /*10f0*/  ULEA UR6, UR7, UR6, 0x18 ;  /* 0x0000000607067291 */ /* 0x008fc8000f8ec0ff */
[----:B------:R-:W-:Y:S02]  /*1100*/  ULEA UR7, UR9, UR6, 0x2 ;  /* 0x0000000609077291 */ /* 0x000fe4000f8e10ff */
[----:B------:R-:W-:Y:S01]  /*1110*/  LEA R8, R18, UR6, 0x2 ;  /* 0x0000000612087c11 */ /* 0x000fe2000f8e10ff */
[----:B-----5:R-:W-:-:S04]  /*1120*/  FMUL R9, R9, -0.5 ;  /* 0xbf00000009097820 */ /* 0x020fc80000400000 */
[CC--:B0-----:R-:W-:Y:S01]  /*1130*/  FFMA R10, -R9.reuse, R0.reuse, 1 ;  /* 0x3f800000090a7423 */ /* 0x0c1fe20000000100 */
[----:B------:R-:W-:-:S07]  /*1140*/  FFMA R9, R9, R0, 1 ;  /* 0x3f80000009097423 */ /* 0x000fce0000000000 */
.L_x_177:
[----:B------:R-:W-:Y:S01]  /*1150*/  ISETP.NE.AND P0, PT, R18, RZ, PT ;  /* 0x000000ff1200720c */ /* 0x000fe20003f05270 */
[----:B------:R-:W-:-:S12]  /*1160*/  BSSY.RECONVERGENT B0, `(.L_x_145) ;  /* 0x0000049000007945 */ /* 0x000fd80003800200 */
[----:B---3--:R-:W-:Y:S05]  /*1170*/  @P0 BRA `(.L_x_146) ;  /* 0x0000000000240947 */ /* 0x008fea0003800000 */
        /* <DEDUP_REMOVED lines=9> */
.L_x_146:
[----:B------:R-:W-:-:S13]  /*1210*/  ISETP.NE.AND P0, PT, R18, R11, PT ;  /* 0x0000000b1200720c */ /* 0x000fda0003f05270 */
[----:B------:R-:W-:Y:S05]  /*1220*/  @P0 BRA `(.L_x_148) ;  /* 0x00000000004c0947 */ /* 0x000fea0003800000 */
[----:B------:R-:W2:Y:S01]  /*1230*/  LDG.E R0, desc[UR12][R14.64] ;  /* 0x0000000c0e007981 */ /* 0x000ea2000c1e1900 */
[----:B------:R-:W2:Y:S01]  /*1240*/  LDCU UR9, c[0x0][0x394] ;  /* 0x00007280ff0977ac */ /* 0x000ea20008000800 */
[----:B------:R-:W0:Y:S01]  /*1250*/  LDC R25, c[0x0][0x398] ;  /* 0x0000e600ff197b82 */ /* 0x000e220000000800 */
        /* <DEDUP_REMOVED lines=9> */
[----:B------:R-:W-:Y:S04]  /*12f0*/  STS [UR7+0xffc], R3 ;  /* 0x000ffc03ff007988 */ /* 0x000fe80008000807 */
[----:B------:R-:W0:Y:S04]  /*1300*/  LDS R21, [R12] ;  /* 0x000000000c157984 */ /* 0x000e280000000800 */
[----:B------:R-:W1:Y:S01]  /*1310*/  LDS R5, [UR14+-0x8] ;  /* 0xfffff80eff057984 */ /* 0x000e620008000800 */
[----:B0-----:R-:W-:-:S04]  /*1320*/  FMUL R21, R0, R21 ;  /* 0x0000001500157220 */ /* 0x001fc80000400000 */
[----:B-1----:R-:W-:-:S05]  /*1330*/  FFMA R2, R2, R5, R21 ;  /* 0x0000000502027223 */ /* 0x002fca0000000015 */
[----:B------:R0:W-:Y:S01]  /*1340*/  STS [R13], R2 ;  /* 0x000000020d007388 */ /* 0x0001e20000000800 */
[----:B------:R-:W-:Y:S05]  /*1350*/  BRA `(.L_x_147) ;  /* 0x0000000000a47947 */ /* 0x000fea0003800000 */
.L_x_148:
        /* <DEDUP_REMOVED lines=41> */
.L_x_147:
[----:B------:R-:W-:Y:S05]  /*15f0*/  BSYNC.RECONVERGENT B0 ;  /* 0x0000000000007941 */ /* 0x000fea0003800200 */
.L_x_145:
[----:B------:R-:W3:Y:S02]  /*1600*/  LDCU UR9, c[0x0][0x3a0] ;  /* 0x00007400ff0977ac */ /* 0x000ee40008000800 */
[----:B---3--:R-:W-:Y:S01]  /*1610*/  UISETP.GE.AND UP0, UPT, UR9, 0x2, UPT ;  /* 0x000000020900788c */ /* 0x008fe2000bf06270 */
[----:B------:R-:W-:Y:S08]  /*1620*/  BAR.SYNC.DEFER_BLOCKING 0x0 ;  /* 0x0000000000007b1d */ /* 0x000ff00000010000 */
[----:B------:R-:W-:Y:S05]  /*1630*/  BRA.U !UP0, `(.L_x_149) ;  /* 0x0000000508287547 */ /* 0x000fea000b800000 */
[----:B------:R-:W-:Y:S01]  /*1640*/  HFMA2 R29, -RZ, RZ, 0, 5.9604644775390625e-08 ;  /* 0x00000001ff1d7431 */ /* 0x000fe200000001ff */
[----:B------:R-:W3:Y:S06]  /*1650*/  LDCU UR16, c[0x0][0x3a0] ;  /* 0x00007400ff1077ac */ /* 0x000eec0008000800 */
.L_x_158:
[----:B01----:R0:W4:Y:S01]  /*1660*/  LDS R2, [R13] ;  /* 0x000000000d027984 */ /* 0x0031220000000800 */
[----:B------:R-:W-:Y:S01]  /*1670*/  ISETP.GE.AND P0, PT, R18, R29, PT ;  /* 0x0000001d1200720c */ /* 0x000fe20003f06270 */
[----:B------:R-:W-:Y:S02]  /*1680*/  BSSY.RECONVERGENT B0, `(.L_x_150) ;  /* 0x000001f000007945 */ /* 0x000fe40003800200 */
[----:B------:R0:W0:Y:S10]  /*1690*/  LDS R5, [R8+0x1000] ;  /* 0x0010000008057984 */ /* 0x0000340000000800 */
[----:B------:R-:W-:Y:S05]  /*16a0*/  @!P0 BRA `(.L_x_151) ;  /* 0x0000000000708947 */ /* 0x000fea0003800000 */
[----:B------:R-:W-:Y:S01]  /*16b0*/  IADD3 R7, PT, PT, R18, -R29, RZ ;  /* 0x8000001d12077210 */ /* 0x000fe20007ffe0ff */
[----:B------:R-:W-:Y:S01]  /*16c0*/  LDS R3, [R8] ;  /* 0x0000000008037984 */ /* 0x000fe20000000800 */
[----:B------:R-:W-:Y:S02]  /*16d0*/  BSSY.RECONVERGENT B3, `(.L_x_152) ;  /* 0x000000f000037945 */ /* 0x000fe40003800200 */
[----:B------:R-:W-:-:S05]  /*16e0*/  LEA R4, R7, UR6, 0x2 ;  /* 0x0000000607047c11 */ /* 0x000fca000f8e10ff */
[----:B------:R-:W1:Y:S02]  /*16f0*/  LDS R22, [R4+0x1000] ;  /* 0x0010000004167984 */ /* 0x000e640000000800 */
[----:B-12---:R-:W1:Y:S08]  /*1700*/  MUFU.RCP R0, R22 ;  /* 0x0000001600007308 */ /* 0x006e700000001000 */
[----:B------:R-:W2:Y:S01]  /*1710*/  FCHK P0, -R3, R22 ;  /* 0x0000001603007302 */ /* 0x000ea20000000100 */
[----:B-1----:R-:W-:-:S04]  /*1720*/  FFMA R21, -R22, R0, 1 ;  /* 0x3f80000016157423 */ /* 0x002fc80000000100 */
[----:B------:R-:W-:-:S04]  /*1730*/  FFMA R0, R0, R21, R0 ;  /* 0x0000001500007223 */ /* 0x000fc80000000000 */
[----:B------:R-:W-:-:S04]  /*1740*/  FFMA R21, -R3, R0, RZ ;  /* 0x0000000003157223 */ /* 0x000fc800000001ff */
[----:B------:R-:W-:-:S04]  /*1750*/  FFMA R20, -R22, R21, -R3 ;  /* 0x0000001516147223 */ /* 0x000fc80000000903 */
[----:B------:R-:W-:Y:S01]  /*1760*/  FFMA R0, R0, R20, R21 ;  /* 0x0000001400007223 */ /* 0x000fe20000000015 */
[----:B--2---:R-:W-:Y:S06]  /*1770*/  @!P0 BRA `(.L_x_153) ;  /* 0x0000000000108947 */ /* 0x004fec0003800000 */
[----:B------:R-:W-:Y:S01]  /*1780*/  FADD R3, -R3, -RZ ;  /* 0x800000ff03037221 */ /* 0x000fe20000000100 */
[----:B------:R-:W-:Y:S02]  /*1790*/  MOV R0, R22 ;  /* 0x0000001600007202 */ /* 0x000fe40000000f00 */
[----:B------:R-:W-:-:S07]  /*17a0*/  MOV R20, 0x17c0 ;  /* 0x000017c000147802 */ /* 0x000fce0000000f00 */
[----:B0--34-:R-:W-:Y:S05]  /*17b0*/  CALL.REL.NOINC `($__internal_2_$__cuda_sm3x_div_rn_noftz_f32_slowpath) ;  /* 0x0000001000007944 */ /* 0x019fea0003c00000 */
.L_x_153:
[----:B---3--:R-:W-:Y:S05]  /*17c0*/  BSYNC.RECONVERGENT B3 ;  /* 0x0000000000037941 */ /* 0x008fea0003800200 */
.L_x_152:
[----:B------:R-:W1:Y:S01]  /*17d0*/  S2UR UR10, SR_CgaCtaId ;  /* 0x00000000000a79c3 */ /* 0x000e620000008800 */
[----:B------:R-:W-:Y:S01]  /*17e0*/  UMOV UR9, 0x400 ;  /* 0x0000040000097882 */ /* 0x000fe20000000000 */
[----:B------:R-:W0:Y:S01]  /*17f0*/  LDS R20, [R4+0x2000] ;  /* 0x0020000004147984 */ /* 0x000e220000000800 */
[----:B-1----:R-:W-:-:S06]  /*1800*/  ULEA UR9, UR10, UR9, 0x18 ;  /* 0x000000090a097291 */ /* 0x002fcc000f8ec0ff */
[----:B------:R-:W-:Y:S02]  /*1810*/  LEA R3, R7, UR9, 0x2 ;  /* 0x0000000907037c11 */ /* 0x000fe4000f8e10ff */
[----:B------:R-:W1:Y:S04]  /*1820*/  LDS R7, [R4] ;  /* 0x0000000004077984 */ /* 0x000e680000000800 */
[----:B------:R-:W4:Y:S01]  /*1830*/  LDS R3, [R3] ;  /* 0x0000000003037984 */ /* 0x000f220000000800 */
[-C--:B0-----:R-:W-:Y:S01]  /*1840*/  FFMA R5, R20, R0.reuse, R5 ;  /* 0x0000000014057223 */ /* 0x081fe20000000005 */
[-C--:B-1----:R-:W-:Y:S01]  /*1850*/  FMUL R7, R7, R0.reuse ;  /* 0x0000000007077220 */ /* 0x082fe20000400000 */
[----:B----4-:R-:W-:-:S07]  /*1860*/  FFMA R2, R3, R0, R2 ;  /* 0x0000000003027223 */ /* 0x010fce0000000002 */
.L_x_151:
[----:B---3--:R-:W-:Y:S05]  /*1870*/  BSYNC.RECONVERGENT B0 ;  /* 0x0000000000007941 */ /* 0x008fea0003800200 */
.L_x_150:
[----:B-12---:R-:W-:Y:S01]  /*1880*/  IADD3 R0, PT, PT, R18, R29, RZ ;  /* 0x0000001d12007210 */ /* 0x006fe20007ffe0ff */
        /* <DEDUP_REMOVED lines=8> */
[----:B------:R-:W2:Y:S01]  /*1910*/  FCHK P0, -R3, R20 ;  /* 0x0000001403007302 */ /* 0x000ea20000000100 */
[----:B-1----:R-:W-:-:S04]  /*1920*/  FFMA R21, -R20, R0, 1 ;  /* 0x3f80000014157423 */ /* 0x002fc80000000100 */
[----:B------:R-:W-:-:S04]  /*1930*/  FFMA R0, R0, R21, R0 ;  /* 0x0000001500007223 */ /* 0x000fc80000000000 */
[----:B------:R-:W-:-:S04]  /*1940*/  FFMA R21, -R3, R0, RZ ;  /* 0x0000000003157223 */ /* 0x000fc800000001ff */
[----:B------:R-:W-:-:S04]  /*1950*/  FFMA R6, -R20, R21, -R3 ;  /* 0x0000001514067223 */ /* 0x000fc80000000903 */
[----:B------:R-:W-:Y:S01]  /*1960*/  FFMA R0, R0, R6, R21 ;  /* 0x0000000600007223 */ /* 0x000fe20000000015 */
[----:B--2---:R-:W-:Y:S06]  /*1970*/  @!P0 BRA `(.L_x_157) ;  /* 0x0000000000108947 */ /* 0x004fec0003800000 */
[----:B------:R-:W-:Y:S01]  /*1980*/  MOV R0, R20 ;  /* 0x0000001400007202 */ /* 0x000fe20000000f00 */
[----:B------:R-:W-:Y:S01]  /*1990*/  FADD R3, -R3, -RZ ;  /* 0x800000ff03037221 */ /* 0x000fe20000000100 */
[----:B------:R-:W-:-:S07]  /*19a0*/  MOV R20, 0x19c0 ;  /* 0x000019c000147802 */ /* 0x000fce0000000f00 */
[----:B0---4-:R-:W-:Y:S05]  /*19b0*/  CALL.REL.NOINC `($__internal_2_$__cuda_sm3x_div_rn_noftz_f32_slowpath) ;  /* 0x0000000c00807944 */ /* 0x011fea0003c00000 */
.L_x_157:
[----:B------:R-:W-:Y:S05]  /*19c0*/  BSYNC.RECONVERGENT B3 ;  /* 0x0000000000037941 */ /* 0x000fea0003800200 */
.L_x_156:
[----:B------:R-:W-:Y:S01]  /*19d0*/  LEA R3, R29, R13, 0x2 ;  /* 0x0000000d1d037211 */ /* 0x000fe200078e10ff */
[----:B------:R-:W0:Y:S04]  /*19e0*/  LDS R6, [R4] ;  /* 0x0000000004067984 */ /* 0x000e280000000800 */
[----:B------:R-:W1:Y:S04]  /*19f0*/  LDS R21, [R4+0x2000] ;  /* 0x0020000004157984 */ /* 0x000e680000000800 */
[----:B------:R-:W4:Y:S01]  /*1a00*/  LDS R3, [R3] ;  /* 0x0000000003037984 */ /* 0x000f220000000800 */
[-C--:B0-----:R-:W-:Y:S01]  /*1a10*/  FFMA R5, R6, R0.reuse, R5 ;  /* 0x0000000006057223 */ /* 0x081fe20000000005 */
[-C--:B-1----:R-:W-:Y:S01]  /*1a20*/  FMUL R6, R21, R0.reuse ;  /* 0x0000000015067220 */ /* 0x082fe20000400000 */
[----:B----4-:R-:W-:-:S07]  /*1a30*/  FFMA R2, R3, R0, R2 ;  /* 0x0000000003027223 */ /* 0x010fce0000000002 */
.L_x_155:
[----:B------:R-:W-:Y:S05]  /*1a40*/  BSYNC.RECONVERGENT B0 ;  /* 0x0000000000007941 */ /* 0x000fea0003800200 */
.L_x_154:
[----:B------:R-:W-:Y:S01]  /*1a50*/  BAR.SYNC.DEFER_BLOCKING 0x0 ;  /* 0x0000000000007b1d */ /* 0x000fe20000010000 */
[----:B------:R-:W-:-:S04]  /*1a60*/  SHF.L.U32 R29, R29, 0x1, RZ ;  /* 0x000000011d1d7819 */ /* 0x000fc800000006ff */
[----:B------:R-:W-:Y:S01]  /*1a70*/  ISETP.GE.AND P0, PT, R29, UR16, PT ;  /* 0x000000101d007c0c */ /* 0x000fe2000bf06270 */
[----:B------:R1:W-:Y:S04]  /*1a80*/  STS [R8], R7 ;  /* 0x0000000708007388 */ /* 0x0003e80000000800 */
[----:B------:R1:W-:Y:S04]  /*1a90*/  STS [R8+0x2000], R6 ;  /* 0x0020000608007388 */ /* 0x0003e80000000800 */
[----:B----4-:R1:W-:Y:S04]  /*1aa0*/  STS [R13], R2 ;  /* 0x000000020d007388 */ /* 0x0103e80000000800 */
[----:B0-----:R1:W-:Y:S01]  /*1ab0*/  STS [R8+0x1000], R5 ;  /* 0x0010000508007388 */ /* 0x0013e20000000800 */
[----:B------:R-:W-:Y:S06]  /*1ac0*/  BAR.SYNC.DEFER_BLOCKING 0x0 ;  /* 0x0000000000007b1d */ /* 0x000fec0000010000 */
[----:B------:R-:W-:Y:S05]  /*1ad0*/  @!P0 BRA `(.L_x_158) ;  /* 0xfffffff800e08947 */ /* 0x000fea000383ffff */
.L_x_149:
[----:B-12---:R-:W1:Y:S01]  /*1ae0*/  LDS R0, [R8+0x1000] ;  /* 0x0010000008007984 */ /* 0x006e620000000800 */
[----:B------:R-:W-:Y:S01]  /*1af0*/  BSSY.RECONVERGENT B0, `(.L_x_159) ;  /* 0x000000e000007945 */ /* 0x000fe20003800200 */
[----:B------:R-:W-:Y:S02]  /*1b00*/  ISETP.NE.AND P2, PT, R18, RZ, PT ;  /* 0x000000ff1200720c */ /* 0x000fe40003f45270 */
[----:B------:R-:W2:Y:S01]  /*1b10*/  LDS R3, [R13] ;  /* 0x000000000d037984 */ /* 0x000ea20000000800 */
[----:B-1----:R-:W0:Y:S08]  /*1b20*/  MUFU.RCP R5, R0 ;  /* 0x0000000000057308 */ /* 0x002e300000001000 */
[----:B--2---:R-:W1:Y:S01]  /*1b30*/  FCHK P0, R3, R0 ;  /* 0x0000000003007302 */ /* 0x004e620000000000 */
[----:B0-----:R-:W-:-:S04]  /*1b40*/  FFMA R2, -R0, R5, 1 ;  /* 0x3f80000000027423 */ /* 0x001fc80000000105 */
[----:B------:R-:W-:-:S04]  /*1b50*/  FFMA R2, R5, R2, R5 ;  /* 0x0000000205027223 */ /* 0x000fc80000000005 */
[----:B------:R-:W-:-:S04]  /*1b60*/  FFMA R5, R3, R2, RZ ;  /* 0x0000000203057223 */ /* 0x000fc800000000ff */
[----:B------:R-:W-:-:S04]  /*1b70*/  FFMA R4, -R0, R5, R3 ;  /* 0x0000000500047223 */ /* 0x000fc80000000103 */
[----:B------:R-:W-:Y:S01]  /*1b80*/  FFMA R2, R2, R4, R5 ;  /* 0x0000000402027223 */ /* 0x000fe20000000005 */
[----:B-1----:R-:W-:Y:S06]  /*1b90*/  @!P0 BRA `(.L_x_160) ;  /* 0x00000000000c8947 */ /* 0x002fec0003800000 */
[----:B------:R-:W-:-:S07]  /*1ba0*/  MOV R20, 0x1bc0 ;  /* 0x00001bc000147802 */ /* 0x000fce0000000f00 */
[----:B------:R-:W-:Y:S05]  /*1bb0*/  CALL.REL.NOINC `($__internal_2_$__cuda_sm3x_div_rn_noftz_f32_slowpath) ;  /* 0x0000000c00007944 */ /* 0x000fea0003c00000 */
[----:B------:R-:W-:-:S07]  /*1bc0*/  MOV R2, R0 ;  /* 0x0000000000027202 */ /* 0x000fce0000000f00 */
.L_x_160:
[----:B------:R-:W-:Y:S05]  /*1bd0*/  BSYNC.RECONVERGENT B0 ;  /* 0x0000000000007941 */ /* 0x000fea0003800200 */
.L_x_159:
        /* <DEDUP_REMOVED lines=13> */
[----:B0-----:R-:W0:Y:S04]  /*1cb0*/  LDS R0, [UR9] ;  /* 0x00000009ff007984 */ /* 0x001e280008000800 */
[----:B------:R2:W-:Y:S04]  /*1cc0*/  STS [UR9+0x3000], R10 ;  /* 0x0030000aff007988 */ /* 0x0005e80008000809 */
[----:B------:R-:W-:Y:S01]  /*1cd0*/  STS [UR9+0x4000], RZ ;  /* 0x004000ffff007988 */ /* 0x000fe20008000809 */
[----:B0-----:R-:W-:-:S05]  /*1ce0*/  FMUL R0, R9, R0 ;  /* 0x0000000009007220 */ /* 0x001fca0000400000 */
[----:B------:R2:W-:Y:S01]  /*1cf0*/  STS [UR9+0x1000], R0 ;  /* 0x00100000ff007988 */ /* 0x0005e20008000809 */
[----:B------:R-:W-:Y:S05]  /*1d00*/  BRA `(.L_x_163) ;  /* 0x0000000000f87947 */ /* 0x000fea0003800000 */
.L_x_162:
[----:B------:R-:W-:-:S13]  /*1d10*/  ISETP.NE.AND P0, PT, R18, R11, PT ;  /* 0x0000000b1200720c */ /* 0x000fda0003f05270 */
[----:B------:R-:W-:Y:S05]  /*1d20*/  @P0 BRA `(.L_x_164) ;  /* 0x00000000004c0947 */ /* 0x000fea0003800000 */
[----:B0-----:R-:W2:Y:S01]  /*1d30*/  LDG.E R0, desc[UR12][R14.64] ;  /* 0x0000000c0e007981 */ /* 0x001ea2000c1e1900 */
        /* <DEDUP_REMOVED lines=18> */
.L_x_164:
[----:B------:R-:W1:Y:S02]  /*1e60*/  LDCU UR9, c[0x0][0x3a0] ;  /* 0x00007400ff0977ac */ /* 0x000e640008000800 */
[----:B-1----:R-:W-:-:S13]  /*1e70*/  ISETP.GE.AND P0, PT, R18, UR9, PT ;  /* 0x0000000912007c0c */ /* 0x002fda000bf06270 */
[----:B------:R-:W-:Y:S05]  /*1e80*/  @P0 BRA `(.L_x_163) ;  /* 0x0000000000980947 */ /* 0x000fea0003800000 */
[----:B------:R-:W2:Y:S01]  /*1e90*/  LDG.E R29, desc[UR12][R14.64] ;  /* 0x0000000c0e1d7981 */ /* 0x000ea2000c1e1900 */
[----:B------:R-:W2:Y:S01]  /*1ea0*/  LDCU.64 UR16, c[0x0][0x390] ;  /* 0x00007200ff1077ac */ /* 0x000ea20008000a00 */
[----:B0-----:R-:W0:Y:S02]  /*1eb0*/  LDC R0, c[0x0][0x398] ;  /* 0x0000e600ff007b82 */ /* 0x001e240000000800 */
        /* <DEDUP_REMOVED lines=35> */
.L_x_163:
[----:B------:R-:W-:Y:S05]  /*20f0*/  BSYNC.RECONVERGENT B0 ;  /* 0x0000000000007941 */ /* 0x000fea0003800200 */
.L_x_161:
[----:B------:R-:W3:Y:S02]  /*2100*/  LDCU UR9, c[0x0][0x3a0] ;  /* 0x00007400ff0977ac */ /* 0x000ee40008000800 */
[----:B---3--:R-:W-:Y:S01]  /*2110*/  UISETP.GE.AND UP0, UPT, UR9, 0x2, UPT ;  /* 0x000000020900788c */ /* 0x008fe2000bf06270 */
[----:B------:R-:W-:Y:S08]  /*2120*/  BAR.SYNC.DEFER_BLOCKING 0x0 ;  /* 0x0000000000007b1d */ /* 0x000ff00000010000 */
[----:B------:R-:W-:Y:S05]  /*2130*/  BRA.U !UP0, `(.L_x_165) ;  /* 0x00000005082c7547 */ /* 0x000fea000b800000 */
[----:B01----:R-:W-:Y:S01]  /*2140*/  HFMA2 R5, -RZ, RZ, 0, 5.9604644775390625e-08 ;  /* 0x00000001ff057431 */ /* 0x003fe200000001ff */
[----:B------:R-:W0:Y:S06]  /*2150*/  LDCU UR16, c[0x0][0x3a0] ;  /* 0x00007400ff1077ac */ /* 0x000e2c0008000800 */
.L_x_174:
[----:B0-----:R1:W3:Y:S01]  /*2160*/  LDS R4, [R12] ;  /* 0x000000000c047984 */ /* 0x0012e20000000800 */
[----:B------:R-:W-:Y:S01]  /*2170*/  ISETP.GE.AND P0, PT, R18, R5, PT ;  /* 0x000000051200720c */ /* 0x000fe20003f06270 */
[----:B------:R-:W-:Y:S02]  /*2180*/  BSSY.RECONVERGENT B0, `(.L_x_166) ;  /* 0x0000020000007945 */ /* 0x000fe40003800200 */
[----:B------:R1:W4:Y:S10]  /*2190*/  LDS R2, [R8+0x1000] ;  /* 0x0010000008027984 */ /* 0x0003340000000800 */
[----:B-1----:R-:W-:Y:S05]  /*21a0*/  @!P0 BRA `(.L_x_167) ;  /* 0x0000000000748947 */ /* 0x002fea0003800000 */
[----:B------:R-:W-:Y:S01]  /*21b0*/  IADD3 R27, PT, PT, R18, -R5, RZ ;  /* 0x80000005121b7210 */ /* 0x000fe20007ffe0ff */
[----:B------:R-:W-:Y:S01]  /*21c0*/  LDS R3, [R8] ;  /* 0x0000000008037984 */ /* 0x000fe20000000800 */
[----:B------:R-:W-:Y:S02]  /*21d0*/  BSSY.RECONVERGENT B3, `(.L_x_168) ;  /* 0x000000f000037945 */ /* 0x000fe40003800200 */
[----:B------:R-:W-:-:S05]  /*21e0*/  LEA R26, R27, UR6, 0x2 ;  /* 0x000000061b1a7c11 */ /* 0x000fca000f8e10ff */
[----:B------:R-:W2:Y:S02]  /*21f0*/  LDS R22, [R26+0x1000] ;  /* 0x001000001a167984 */ /* 0x000ea40000000800 */
[----:B--2---:R-:W1:Y:S08]  /*2200*/  MUFU.RCP R0, R22 ;  /* 0x0000001600007308 */ /* 0x004e700000001000 */
        /* <DEDUP_REMOVED lines=11> */
.L_x_169:
[----:B0-----:R-:W-:Y:S05]  /*22c0*/  BSYNC.RECONVERGENT B3 ;  /* 0x0000000000037941 */ /* 0x001fea0003800200 */
.L_x_168:
[----:B------:R-:W0:Y:S01]  /*22d0*/  S2UR UR10, SR_CgaCtaId ;  /* 0x00000000000a79c3 */ /* 0x000e220000008800 */
[----:B------:R-:W-:Y:S01]  /*22e0*/  UMOV UR9, 0x400 ;  /* 0x0000040000097882 */ /* 0x000fe20000000000 */
[----:B------:R-:W4:Y:S01]  /*22f0*/  LDS R3, [R26+0x2000] ;  /* 0x002000001a037984 */ /* 0x000f220000000800 */
[----:B------:R-:W-:-:S04]  /*2300*/  UIADD3 UR9, UPT, UPT, UR9, 0x1000, URZ ;  /* 0x0000100009097890 */ /* 0x000fc8000fffe0ff */
[----:B0-----:R-:W-:-:S06]  /*2310*/  ULEA UR9, UR10, UR9, 0x18 ;  /* 0x000000090a097291 */ /* 0x001fcc000f8ec0ff */
[----:B------:R-:W-:Y:S02]  /*2320*/  LEA R20, R27, UR9, 0x2 ;  /* 0x000000091b147c11 */ /* 0x000fe4000f8e10ff */
[----:B------:R-:W0:Y:S04]  /*2330*/  LDS R27, [R26] ;  /* 0x000000001a1b7984 */ /* 0x000e280000000800 */
[----:B------:R-:W3:Y:S01]  /*2340*/  LDS R21, [R20] ;  /* 0x0000000014157984 */ /* 0x000ee20000000800 */
[-C--:B----4-:R-:W-:Y:S01]  /*2350*/  FFMA R2, R3, R0.reuse, R2 ;  /* 0x0000000003027223 */ /* 0x090fe20000000002 */
[-C--:B0-----:R-:W-:Y:S01]  /*2360*/  FMUL R27, R27, R0.reuse ;  /* 0x000000001b1b7220 */ /* 0x081fe20000400000 */
[----:B---3--:R-:W-:-:S07]  /*2370*/  FFMA R4, R21, R0, R4 ;  /* 0x0000000015047223 */ /* 0x008fce0000000004 */
.L_x_167:
[----:B0-----:R-:W-:Y:S05]  /*2380*/  BSYNC.RECONVERGENT B0 ;  /* 0x0000000000007941 */ /* 0x001fea0003800200 */
.L_x_166:
[----:B--2---:R-:W-:Y:S01]  /*2390*/  IADD3 R0, PT, PT, R18, R5, RZ ;  /* 0x0000000512007210 */ /* 0x004fe20007ffe0ff */
        /* <DEDUP_REMOVED lines=18> */
[----:B---34-:R-:W-:Y:S05]  /*24c0*/  CALL.REL.NOINC `($__internal_2_$__cuda_sm3x_div_rn_noftz_f32_slowpath) ;  /* 0x0000000000bc7944 */ /* 0x018fea0003c00000 */
.L_x_173:
[----:B------:R-:W-:Y:S05]  /*24d0*/  BSYNC.RECONVERGENT B3 ;  /* 0x0000000000037941 */ /* 0x000fea0003800200 */
.L_x_172:
[----:B------:R-:W-:Y:S01]  /*24e0*/  LEA R20, R5, R12, 0x2 ;  /* 0x0000000c05147211 */ /* 0x000fe200078e10ff */
[----:B------:R-:W4:Y:S04]  /*24f0*/  LDS R3, [R26] ;  /* 0x000000001a037984 */ /* 0x000f280000000800 */
[----:B------:R-:W0:Y:S04]  /*2500*/  LDS R19, [R26+0x2000] ;  /* 0x002000001a137984 */ /* 0x000e280000000800 */
[----:B------:R-:W3:Y:S01]  /*2510*/  LDS R21, [R20] ;  /* 0x0000000014157984 */ /* 0x000ee20000000800 */
[-C--:B----4-:R-:W-:Y:S01]  /*2520*/  FFMA R2, R3, R0.reuse, R2 ;  /* 0x0000000003027223 */ /* 0x090fe20000000002 */
[-C--:B0-----:R-:W-:Y:S01]  /*2530*/  FMUL R19, R19, R0.reuse ;  /* 0x0000000013137220 */ /* 0x081fe20000400000 */
[----:B---3--:R-:W-:-:S07]  /*2540*/  FFMA R4, R21, R0, R4 ;  /* 0x0000000015047223 */ /* 0x008fce0000000004 */
.L_x_171:
[----:B------:R-:W-:Y:S05]  /*2550*/  BSYNC.RECONVERGENT B0 ;  /* 0x0000000000007941 */ /* 0x000fea0003800200 */
.L_x_170:
[----:B------:R-:W-:Y:S01]  /*2560*/  BAR.SYNC.DEFER_BLOCKING 0x0 ;  /* 0x0000000000007b1d */ /* 0x000fe20000010000 */
[----:B------:R-:W-:-:S04]  /*2570*/  SHF.L.U32 R5, R5, 0x1, RZ ;  /* 0x0000000105057819 */ /* 0x000fc800000006ff */
[----:B------:R-:W-:Y:S01]  /*2580*/  ISETP.GE.AND P0, PT, R5, UR16, PT ;  /* 0x0000001005007c0c */ /* 0x000fe2000bf06270 */
[----:B------:R0:W-:Y:S04]  /*2590*/  STS [R8], R27 ;  /* 0x0000001b08007388 */ /* 0x0001e80000000800 */
[----:B------:R0:W-:Y:S04]  /*25a0*/  STS [R8+0x2000], R19 ;  /* 0x0020001308007388 */ /* 0x0001e80000000800 */
[----:B---3--:R0:W-:Y:S04]  /*25b0*/  STS [R12], R4 ;  /* 0x000000040c007388 */ /* 0x0081e80000000800 */
[----:B----4-:R0:W-:Y:S01]  /*25c0*/  STS [R8+0x1000], R2 ;  /* 0x0010000208007388 */ /* 0x0101e20000000800 */
[----:B------:R-:W-:Y:S06]  /*25d0*/  BAR.SYNC.DEFER_BLOCKING 0x0 ;  /* 0x0000000000007b1d */ /* 0x000fec0000010000 */
[----:B------:R-:W-:Y:S05]  /*25e0*/  @!P0 BRA `(.L_x_174) ;  /* 0xfffffff800dc8947 */ /* 0x000fea000383ffff */
.L_x_165:
[----:B0-2---:R-:W1:Y:S01]  /*25f0*/  LDS R0, [R8+0x1000] ;  /* 0x0010000008007984 */ /* 0x005e620000000800 */
[----:B------:R-:W-:Y:S03]  /*2600*/  BSSY.RECONVERGENT B0, `(.L_x_175) ;  /* 0x000000d000007945 */ /* 0x000fe60003800200 */
[----:B------:R-:W0:Y:S01]  /*2610*/  LDS R3, [R12] ;  /* 0x000000000c037984 */ /* 0x000e220000000800 */
[----:B-1----:R-:W1:Y:S08]  /*2620*/  MUFU.RCP R5, R0 ;  /* 0x0000000000057308 */ /* 0x002e700000001000 */
[----:B0-----:R-:W0:Y:S01]  /*2630*/  FCHK P0, R3, R0 ;  /* 0x0000000003007302 */ /* 0x001e220000000000 */
[----:B-1----:R-:W-:-:S04]  /*2640*/  FFMA R2, -R0, R5, 1 ;  /* 0x3f80000000027423 */ /* 0x002fc80000000105 */
[----:B------:R-:W-:-:S04]  /*2650*/  FFMA R2, R5, R2, R5 ;  /* 0x0000000205027223 */ /* 0x000fc80000000005 */
[----:B------:R-:W-:-:S04]  /*2660*/  FFMA R5, R3, R2, RZ ;  /* 0x0000000203057223 */ /* 0x000fc800000000ff */
[----:B------:R-:W-:-:S04]  /*2670*/  FFMA R4, -R0, R5, R3 ;  /* 0x0000000500047223 */ /* 0x000fc80000000103 */
[----:B------:R-:W-:Y:S01]  /*2680*/  FFMA R5, R2, R4, R5 ;  /* 0x0000000402057223 */ /* 0x000fe20000000005 */
[----:B0-----:R-:W-:Y:S06]  /*2690*/  @!P0 BRA `(.L_x_176) ;  /* 0x00000000000c8947 */ /* 0x001fec0003800000 */
[----:B------:R-:W-:-:S07]  /*26a0*/  MOV R20, 0x26c0 ;  /* 0x000026c000147802 */ /* 0x000fce0000000f00 */
[----:B------:R-:W-:Y:S05]  /*26b0*/  CALL.REL.NOINC `($__internal_2_$__cuda_sm3x_div_rn_noftz_f32_slowpath) ;  /* 0x0000000000407944 */ /* 0x000fea0003c00000 */
[----:B------:R-:W-:-:S07]  /*26c0*/  MOV R5, R0 ;  /* 0x0000000000057202 */ /* 0x000fce0000000f00 */
.L_x_176:
[----:B------:R-:W-:Y:S05]  /*26d0*/  BSYNC.RECONVERGENT B0 ;  /* 0x0000000000007941 */ /* 0x000fea0003800200 */
.L_x_175:
        /* <DEDUP_REMOVED lines=11> */
.L_x_144:
[----:B-1-3--:R-:W1:Y:S04]  /*2790*/  LDS R3, [R12] ;  /* 0x000000000c037984 */ /* 0x00ae680000000800 */
[----:B-1----:R-:W-:Y:S01]  /*27a0*/  STG.E desc[UR12][R16.64+0x6000], R3 ;  /* 0x0060000310007986 */ /* 0x002fe2000c10190c */
[----:B------:R-:W-:Y:S05]  /*27b0*/  EXIT ;  /* 0x000000000000794d */ /* 0x000fea0003800000 */
        .weak           $__internal_2_$__cuda_sm3x_div_rn_noftz_f32_slowpath
        .type           $__internal_2_$__cuda_sm3x_div_rn_noftz_f32_slowpath,@function
        .size           $__internal_2_$__cuda_sm3x_div_rn_noftz_f32_slowpath,(.L_x_192 - $__internal_2_$__cuda_sm3x_div_rn_noftz_f32_slowpath)
$__internal_2_$__cuda_sm3x_div_rn_noftz_f32_slowpath:
        /* <DEDUP_REMOVED lines=34> */
.L_x_179:
[----:B------:R-:W-:Y:S01]  /*29e0*/  LEA R28, R21, 0xc0800000, 0x17 ;  /* 0xc0800000151c7811 */ /* 0x000fe200078eb8ff */
[----:B------:R-:W-:Y:S01]  /*29f0*/  BSSY.RECONVERGENT B2, `(.L_x_184) ;  /* 0x0000036000027945 */ /* 0x000fe20003800200 */
[----:B------:R-:W-:Y:S02]  /*2a00*/  IADD3 R24, PT, PT, R23, -0x7f, RZ ;  /* 0xffffff8117187810 */ /* 0x000fe40007ffe0ff */
[----:B------:R-:W-:-:S03]  /*2a10*/  IADD3 R28, PT, PT, -R28, R0, RZ ;  /* 0x000000001c1c7210 */ /* 0x000fc60007ffe1ff */
[----:B------:R-:W-:Y:S01]  /*2a20*/  IMAD R3, R24, -0x800000, R3 ;  /* 0xff80000018037824 */ /* 0x000fe200078e0203 */
        /* <DEDUP_REMOVED lines=27> */
[C---:B------:R-:W-:Y:S02]  /*2be0*/  IADD3 R3, PT, PT, R23.reuse, 0x20, RZ ;  /* 0x0000002017037810 */ /* 0x040fe40007ffe0ff */
[----:B------:R-:W-:Y:S02]  /*2bf0*/  LOP3.LUT R24, R24, 0x7fffff, RZ, 0xc0, !PT ;  /* 0x007fffff18187812 */ /* 0x000fe400078ec0ff */
[C---:B------:R-:W-:Y:S02]  /*2c00*/  ISETP.NE.AND P3, PT, R23.reuse, RZ, PT ;  /* 0x000000ff1700720c */ /* 0x040fe40003f65270 */
        /* <DEDUP_REMOVED lines=16> */
.L_x_186:
[----:B------:R-:W-:-:S04]  /*2d10*/  LOP3.LUT R22, R22, 0x80000000, RZ, 0xc0, !PT ;  /* 0x8000000016167812 */ /* 0x000fc800078ec0ff */
[----:B------:R-:W-:Y:S01]  /*2d20*/  LOP3.LUT R22, R22, 0x7f800000, RZ, 0xfc, !PT ;  /* 0x7f80000016167812 */ /* 0x000fe200078efcff */
[----:B------:R-:W-:Y:S06]  /*2d30*/  BRA `(.L_x_187) ;  /* 0x0000000000047947 */ /* 0x000fec0003800000 */
.L_x_185:
[----:B------:R-:W-:-:S07]  /*2d40*/  LEA R22, R25, R22, 0x17 ;  /* 0x0000001619167211 */ /* 0x000fce00078eb8ff */
.L_x_187:
[----:B------:R-:W-:Y:S05]  /*2d50*/  BSYNC.RECONVERGENT B2 ;  /* 0x0000000000027941 */ /* 0x000fea0003800200 */
.L_x_184:
[----:B------:R-:W-:Y:S01]  /*2d60*/  MOV R0, R22 ;  /* 0x0000001600007202 */ /* 0x000fe20000000f00 */
[----:B------:R-:W-:Y:S06]  /*2d70*/  BRA `(.L_x_188) ;  /* 0x0000000000207947 */ /* 0x000fec0003800000 */
.L_x_183:
[----:B------:R-:W-:-:S04]  /*2d80*/  LOP3.LUT R0, R0, 0x80000000, R3, 0x48, !PT ;  /* 0x8000000000007812 */ /* 0x000fc800078e4803 */
[----:B------:R-:W-:Y:S01]  /*2d90*/  LOP3.LUT R0, R0, 0x7f800000, RZ, 0xfc, !PT ;  /* 0x7f80000000007812 */ /* 0x000fe200078efcff */
[----:B------:R-:W-:Y:S06]  /*2da0*/  BRA `(.L_x_188) ;  /* 0x0000000000147947 */ /* 0x000fec0003800000 */
.L_x_182:
[----:B------:R-:W-:Y:S01]  /*2db0*/  LOP3.LUT R0, R0, 0x80000000, R3, 0x48, !PT ;  /* 0x8000000000007812 */ /* 0x000fe200078e4803 */
[----:B------:R-:W-:Y:S06]  /*2dc0*/  BRA `(.L_x_188) ;  /* 0x00000000000c7947 */ /* 0x000fec0003800000 */
.L_x_181:
[----:B------:R-:W0:Y:S01]  /*2dd0*/  MUFU.RSQ R0, -QNAN ;  /* 0xffc0000000007908 */ /* 0x000e220000001400 */
[----:B------:R-:W-:Y:S05]  /*2de0*/  BRA `(.L_x_188) ;  /* 0x0000000000047947 */ /* 0x000fea0003800000 */
.L_x_180:
[----:B------:R-:W-:-:S07]  /*2df0*/  FADD.FTZ R0, R3, R0 ;  /* 0x0000000003007221 */ /* 0x000fce0000010000 */
.L_x_188:
[----:B------:R-:W-:Y:S05]  /*2e00*/  BSYNC.RECONVERGENT B1 ;  /* 0x0000000000017941 */ /* 0x000fea0003800200 */
.L_x_178:
[----:B------:R-:W-:-:S04]  /*2e10*/  HFMA2 R21, -RZ, RZ, 0, 0 ;  /* 0x00000000ff157431 */ /* 0x000fc800000001ff */
[----:B0-----:R-:W-:Y:S05]  /*2e20*/  RET.REL.NODEC R20 `(_Z14crank_nicolsonPKfPfffffii) ;  /* 0xffffffd014747950 */ /* 0x001fea0003c3ffff */
.L_x_189:
        /* <DEDUP_REMOVED lines=13> */
.L_x_192:


//--------------------- .nv.shared._Z20crank_nicolson_asianPKfPfS1_ffffiiib --------------------------
	.section	.nv.shared._Z20crank_nicolson_asianPKfPfS1_ffffiiib,"aw",@nobits
	.sectionflags	@""
	.align	4
.nv.shared._Z20crank_nicolson_asianPKfPfS1_ffffiiib:
	.zero		21504


//--------------------- .nv.shared.reserved.0     --------------------------
	.section	.nv.shared.reserved.0,"aw",@nobits
	.weak		__nv_reservedSMEM_offset_0_alias
	.size		__nv_reservedSMEM_offset_0_alias, 0, 64
	.other		__nv_reservedSMEM_offset_0_alias,@"STO_CUDA_RESERVED_SHARED STV_DEFAULT"
__nv_reservedSMEM_offset_0_alias:
	.zero		0
	.zero		64


//--------------------- .nv.shared._Z9transposePfii --------------------------
	.section	.nv.shared._Z9transposePfii,"aw",@nobits
	.sectionflags	@""
	.align	4
.nv.shared._Z9transposePfii:
	.zero		9472


//--------------------- .nv.shared._Z14crank_nicolsonPKfPfffffii --------------------------
	.section	.nv.shared._Z14crank_nicolsonPKfPfffffii,"aw",@nobits
	.sectionflags	@""
	.align	4
.nv.shared._Z14crank_nicolsonPKfPfffffii:
	.zero		21504


//--------------------- .nv.constant0._Z20crank_nicolson_asianPKfPfS1_ffffiiib --------------------------
	.section	.nv.constant0._Z20crank_nicolson_asianPKfPfS1_ffffiiib,"a",@progbits
	.sectionflags	@""
	.align	4
.nv.constant0._Z20crank_nicolson_asianPKfPfS1_ffffiiib:
	.zero		949


//--------------------- .nv.constant0._Z20permute_asian_valuesPfPKfS1_S1_S1_fffiii --------------------------
	.section	.nv.constant0._Z20permute_asian_valuesPfPKfS1_S1_S1_fffiii,"a",@progbits
	.sectionflags	@""
	.align	4
.nv.constant0._Z20permute_asian_valuesPfPKfS1_S1_S1_fffiii:
	.zero		960


//--------------------- .nv.constant0._Z9transposePfii --------------------------
	.section	.nv.constant0._Z9transposePfii,"a",@progbits
	.sectionflags	@""
	.align	4
.nv.constant0._Z9transposePfii:
	.zero		912


//--------------------- .nv.constant0._Z14crank_nicolsonPKfPfffffii --------------------------
	.section	.nv.constant0._Z14crank_nicolsonPKfPfffffii,"a",@progbits
	.sectionflags	@""
	.align	4
.nv.constant0._Z14crank_nicolsonPKfPfffffii:
	.zero		936


//--------------------- SYMBOLS --------------------------

	.type		.nv.reservedSmem.offset0,@object
	.size		.nv.reservedSmem.offset0,0x4
	.type		.nv.reservedSmem.cap,@object
	.size		.nv.reservedSmem.cap,0x4
